//
// Generated by NVIDIA NVVM Compiler
//
// Compiler Build ID: CL-36424714
// Cuda compilation tools, release 13.0, V13.0.88
// Based on NVVM 20.0.0
//

.version 9.0
.target sm_100
.address_size 64

	// .globl	_Z8kernel3DPKfPf
.const .align 4 .b8 kernel_mat[500];
// _ZZ8kernel3DPKfPfE4temp has been demoted

.visible .entry _Z8kernel3DPKfPf(
	.param .u64 .ptr .align 1 _Z8kernel3DPKfPf_param_0,
	.param .u64 .ptr .align 1 _Z8kernel3DPKfPf_param_1
)
{
	.reg .pred 	%p<17>;
	.reg .b32 	%r<58>;
	.reg .b32 	%f<81>;
	.reg .b64 	%rd<22>;
	// demoted variable
	.shared .align 4 .b8 _ZZ8kernel3DPKfPfE4temp[2048];
	ld.param.u64 	%rd3, [_Z8kernel3DPKfPf_param_0];
	ld.param.u64 	%rd4, [_Z8kernel3DPKfPf_param_1];
	mov.u32 	%r1, %tid.x;
	mov.u32 	%r2, %tid.y;
	mov.u32 	%r3, %tid.z;
	mov.u32 	%r14, %ctaid.z;
	shl.b32 	%r15, %r14, 2;
	add.s32 	%r4, %r15, %r3;
	mov.u32 	%r16, %ctaid.y;
	shl.b32 	%r17, %r16, 2;
	add.s32 	%r18, %r17, %r2;
	mov.u32 	%r19, %ctaid.x;
	shl.b32 	%r20, %r19, 2;
	add.s32 	%r21, %r20, %r1;
	add.s32 	%r7, %r18, -2;
	add.s32 	%r8, %r21, -2;
	add.s32 	%r22, %r4, -130;
	setp.lt.u32 	%p1, %r22, -128;
	setp.lt.u32 	%p2, %r18, 2;
	or.pred  	%p3, %p1, %p2;
	setp.gt.u32 	%p4, %r7, 127;
	or.pred  	%p5, %p3, %p4;
	setp.lt.s32 	%p6, %r21, 2;
	or.pred  	%p7, %p6, %p5;
	setp.gt.u32 	%p8, %r8, 127;
	or.pred  	%p9, %p7, %p8;
	@%p9 bra 	$L__BB0_2;
	add.s32 	%r23, %r4, -2;
	cvta.to.global.u64 	%rd5, %rd3;
	mul.wide.u32 	%rd6, %r23, 16384;
	shl.b32 	%r24, %r7, 7;
	add.s32 	%r25, %r24, %r8;
	cvt.u64.u32 	%rd7, %r25;
	add.s64 	%rd8, %rd6, %rd7;
	shl.b64 	%rd9, %rd8, 2;
	add.s64 	%rd10, %rd5, %rd9;
	ld.global.f32 	%f3, [%rd10];
	shl.b32 	%r26, %r3, 8;
	mov.u32 	%r27, _ZZ8kernel3DPKfPfE4temp;
	add.s32 	%r28, %r27, %r26;
	shl.b32 	%r29, %r2, 5;
	add.s32 	%r30, %r28, %r29;
	shl.b32 	%r31, %r1, 2;
	add.s32 	%r32, %r30, %r31;
	st.shared.f32 	[%r32], %f3;
	bra.uni 	$L__BB0_3;
$L__BB0_2:
	shl.b32 	%r33, %r3, 8;
	mov.u32 	%r34, _ZZ8kernel3DPKfPfE4temp;
	add.s32 	%r35, %r34, %r33;
	shl.b32 	%r36, %r2, 5;
	add.s32 	%r37, %r35, %r36;
	shl.b32 	%r38, %r1, 2;
	add.s32 	%r39, %r37, %r38;
	mov.b32 	%r40, 0;
	st.shared.u32 	[%r39], %r40;
$L__BB0_3:
	bar.sync 	0;
	or.b32  	%r41, %r3, %r2;
	and.b32  	%r42, %r41, 1020;
	setp.ne.s32 	%p10, %r42, 0;
	setp.gt.u32 	%p11, %r1, 3;
	or.pred  	%p12, %p10, %p11;
	@%p12 bra 	$L__BB0_8;
	setp.gt.u32 	%p13, %r18, 127;
	or.b32  	%r44, %r21, %r4;
	and.b32  	%r45, %r44, -128;
	setp.ne.s32 	%p14, %r45, 0;
	or.pred  	%p15, %p14, %p13;
	@%p15 bra 	$L__BB0_8;
	shl.b32 	%r47, %r3, 8;
	shl.b32 	%r48, %r2, 5;
	add.s32 	%r49, %r47, %r48;
	shl.b32 	%r50, %r1, 2;
	add.s32 	%r51, %r49, %r50;
	mov.u32 	%r52, _ZZ8kernel3DPKfPfE4temp;
	add.s32 	%r53, %r51, %r52;
	add.s32 	%r56, %r53, 72;
	mov.u64 	%rd12, kernel_mat;
	add.s64 	%rd21, %rd12, 48;
	mov.f32 	%f80, 0f00000000;
	mov.b32 	%r57, 0;
$L__BB0_6:
	ld.shared.f32 	%f5, [%r56+-72];
	ld.const.f32 	%f6, [%rd21+-48];
	fma.rn.f32 	%f7, %f5, %f6, %f80;
	ld.shared.f32 	%f8, [%r56+-68];
	ld.const.f32 	%f9, [%rd21+-44];
	fma.rn.f32 	%f10, %f8, %f9, %f7;
	ld.shared.f32 	%f11, [%r56+-64];
	ld.const.f32 	%f12, [%rd21+-40];
	fma.rn.f32 	%f13, %f11, %f12, %f10;
	ld.shared.f32 	%f14, [%r56+-60];
	ld.const.f32 	%f15, [%rd21+-36];
	fma.rn.f32 	%f16, %f14, %f15, %f13;
	ld.shared.f32 	%f17, [%r56+-56];
	ld.const.f32 	%f18, [%rd21+-32];
	fma.rn.f32 	%f19, %f17, %f18, %f16;
	ld.shared.f32 	%f20, [%r56+-40];
	ld.const.f32 	%f21, [%rd21+-28];
	fma.rn.f32 	%f22, %f20, %f21, %f19;
	ld.shared.f32 	%f23, [%r56+-36];
	ld.const.f32 	%f24, [%rd21+-24];
	fma.rn.f32 	%f25, %f23, %f24, %f22;
	ld.shared.f32 	%f26, [%r56+-32];
	ld.const.f32 	%f27, [%rd21+-20];
	fma.rn.f32 	%f28, %f26, %f27, %f25;
	ld.shared.f32 	%f29, [%r56+-28];
	ld.const.f32 	%f30, [%rd21+-16];
	fma.rn.f32 	%f31, %f29, %f30, %f28;
	ld.shared.f32 	%f32, [%r56+-24];
	ld.const.f32 	%f33, [%rd21+-12];
	fma.rn.f32 	%f34, %f32, %f33, %f31;
	ld.shared.f32 	%f35, [%r56+-8];
	ld.const.f32 	%f36, [%rd21+-8];
	fma.rn.f32 	%f37, %f35, %f36, %f34;
	ld.shared.f32 	%f38, [%r56+-4];
	ld.const.f32 	%f39, [%rd21+-4];
	fma.rn.f32 	%f40, %f38, %f39, %f37;
	ld.shared.f32 	%f41, [%r56];
	ld.const.f32 	%f42, [%rd21];
	fma.rn.f32 	%f43, %f41, %f42, %f40;
	ld.shared.f32 	%f44, [%r56+4];
	ld.const.f32 	%f45, [%rd21+4];
	fma.rn.f32 	%f46, %f44, %f45, %f43;
	ld.shared.f32 	%f47, [%r56+8];
	ld.const.f32 	%f48, [%rd21+8];
	fma.rn.f32 	%f49, %f47, %f48, %f46;
	ld.shared.f32 	%f50, [%r56+24];
	ld.const.f32 	%f51, [%rd21+12];
	fma.rn.f32 	%f52, %f50, %f51, %f49;
	ld.shared.f32 	%f53, [%r56+28];
	ld.const.f32 	%f54, [%rd21+16];
	fma.rn.f32 	%f55, %f53, %f54, %f52;
	ld.shared.f32 	%f56, [%r56+32];
	ld.const.f32 	%f57, [%rd21+20];
	fma.rn.f32 	%f58, %f56, %f57, %f55;
	ld.shared.f32 	%f59, [%r56+36];
	ld.const.f32 	%f60, [%rd21+24];
	fma.rn.f32 	%f61, %f59, %f60, %f58;
	ld.shared.f32 	%f62, [%r56+40];
	ld.const.f32 	%f63, [%rd21+28];
	fma.rn.f32 	%f64, %f62, %f63, %f61;
	ld.shared.f32 	%f65, [%r56+56];
	ld.const.f32 	%f66, [%rd21+32];
	fma.rn.f32 	%f67, %f65, %f66, %f64;
	ld.shared.f32 	%f68, [%r56+60];
	ld.const.f32 	%f69, [%rd21+36];
	fma.rn.f32 	%f70, %f68, %f69, %f67;
	ld.shared.f32 	%f71, [%r56+64];
	ld.const.f32 	%f72, [%rd21+40];
	fma.rn.f32 	%f73, %f71, %f72, %f70;
	ld.shared.f32 	%f74, [%r56+68];
	ld.const.f32 	%f75, [%rd21+44];
	fma.rn.f32 	%f76, %f74, %f75, %f73;
	ld.shared.f32 	%f77, [%r56+72];
	ld.const.f32 	%f78, [%rd21+48];
	fma.rn.f32 	%f80, %f77, %f78, %f76;
	add.s32 	%r57, %r57, 1;
	add.s64 	%rd21, %rd21, 100;
	add.s32 	%r56, %r56, 256;
	setp.ne.s32 	%p16, %r57, 5;
	@%p16 bra 	$L__BB0_6;
	div.rn.f32 	%f79, %f80, 0f42FA0000;
	shl.b32 	%r54, %r4, 7;
	mul.wide.u32 	%rd13, %r54, 128;
	shl.b32 	%r55, %r18, 7;
	cvt.u64.u32 	%rd14, %r55;
	cvt.s64.s32 	%rd15, %r21;
	add.s64 	%rd16, %rd14, %rd15;
	add.s64 	%rd17, %rd16, %rd13;
	cvta.to.global.u64 	%rd18, %rd4;
	shl.b64 	%rd19, %rd17, 2;
	add.s64 	%rd20, %rd18, %rd19;
	st.global.f32 	[%rd20], %f79;
$L__BB0_8:
	ret;

}


// ===== COMPILED SASS (sm_100) =====

	.target	sm_100

	.elftype	@"ET_EXEC"


//--------------------- .note.nv.tkinfo           --------------------------
	.section	.note.nv.tkinfo,"",@"SHT_NOTE"
	.sectionflags	@"SHF_NOTE_NV_TKINFO"
	.tkinfo
        /*0018*/ 	.word	0x00000002
        /*0030*/ 	.string	""
        /*0030*/ 	.string	"ptxas"
        /*0030*/ 	.string	"Cuda compilation tools, release 13.0, V13.0.88"
        /*0030*/ 	.string	"Build cuda_13.0.r13.0/compiler.36424714_0"
        /*0030*/ 	.string	"-arch sm_100 -m 64 "



//--------------------- .note.nv.cuinfo           --------------------------
	.section	.note.nv.cuinfo,"",@"SHT_NOTE"
	.sectionflags	@"SHF_NOTE_NV_CUINFO"
        /*0018*/ 	.short	0x0002
        /*001a*/ 	.short	0x0064
        /*001c*/ 	.short	0x0082
	.zero		2


//--------------------- .nv.info                  --------------------------
	.section	.nv.info,"",@"SHT_CUDA_INFO"
	.align	4


	//----- nvinfo : EIATTR_REGCOUNT
	.align		4
        /*0000*/ 	.byte	0x04, 0x2f
        /*0002*/ 	.short	(.L_2 - .L_1)
	.align		4
.L_1:
        /*0004*/ 	.word	index@(_Z8kernel3DPKfPf)
        /*0008*/ 	.word	0x00000019


	//----- nvinfo : EIATTR_FRAME_SIZE
	.align		4
.L_2:
        /*000c*/ 	.byte	0x04, 0x11
        /*000e*/ 	.short	(.L_4 - .L_3)
	.align		4
.L_3:
        /*0010*/ 	.word	index@($__internal_0_$__cuda_sm3x_div_rn_noftz_f32_slowpath)
        /*0014*/ 	.word	0x00000000


	//----- nvinfo : EIATTR_FRAME_SIZE
	.align		4
.L_4:
        /*0018*/ 	.byte	0x04, 0x11
        /*001a*/ 	.short	(.L_6 - .L_5)
	.align		4
.L_5:
        /*001c*/ 	.word	index@(_Z8kernel3DPKfPf)
        /*0020*/ 	.word	0x00000000


	//----- nvinfo : EIATTR_MIN_STACK_SIZE
	.align		4
.L_6:
        /*0024*/ 	.byte	0x04, 0x12
        /*0026*/ 	.short	(.L_8 - .L_7)
	.align		4
.L_7:
        /*0028*/ 	.word	index@(_Z8kernel3DPKfPf)
        /*002c*/ 	.word	0x00000000
.L_8:


//--------------------- .nv.compat                --------------------------
	.section	.nv.compat,"",@"SHT_CUDA_COMPAT_INFO"
	.align	4
        /*0000*/ 	.byte	0x02, 0x09, 0x00, 0x00, 0x02, 0x02, 0x01, 0x00, 0x02, 0x05, 0x05, 0x00, 0x03, 0x07, 0x01, 0x01
        /*0010*/ 	.byte	0x02, 0x03, 0x00, 0x00, 0x02, 0x06, 0x01, 0x00, 0x04, 0x0b, 0x08, 0x00, 0x01, 0x00, 0x00, 0x00
        /*0020*/ 	.byte	0x00, 0x00, 0x00, 0x00


//--------------------- .nv.info._Z8kernel3DPKfPf --------------------------
	.section	.nv.info._Z8kernel3DPKfPf,"",@"SHT_CUDA_INFO"
	.sectionflags	@""
	.align	4


	//----- nvinfo : EIATTR_CUDA_API_VERSION
	.align		4
        /*0000*/ 	.byte	0x04, 0x37
        /*0002*/ 	.short	(.L_10 - .L_9)
.L_9:
        /*0004*/ 	.word	0x00000082


	//----- nvinfo : EIATTR_KPARAM_INFO
	.align		4
.L_10:
        /*0008*/ 	.byte	0x04, 0x17
        /*000a*/ 	.short	(.L_12 - .L_11)
.L_11:
        /*000c*/ 	.word	0x00000000
        /*0010*/ 	.short	0x0001
        /*0012*/ 	.short	0x0008
        /*0014*/ 	.byte	0x00, 0xf5, 0x21, 0x00


	//----- nvinfo : EIATTR_KPARAM_INFO
	.align		4
.L_12:
        /*0018*/ 	.byte	0x04, 0x17
        /*001a*/ 	.short	(.L_14 - .L_13)
.L_13:
        /*001c*/ 	.word	0x00000000
        /*0020*/ 	.short	0x0000
        /*0022*/ 	.short	0x0000
        /*0024*/ 	.byte	0x00, 0xf5, 0x21, 0x00


	//----- nvinfo : EIATTR_SPARSE_MMA_MASK
	.align		4
.L_14:
        /*0028*/ 	.byte	0x03, 0x50
        /*002a*/ 	.short	0x0000


	//----- nvinfo : EIATTR_MAXREG_COUNT
	.align		4
        /*002c*/ 	.byte	0x03, 0x1b
        /*002e*/ 	.short	0x00ff


	//----- nvinfo : EIATTR_NUM_BARRIERS
	.align		4
        /*0030*/ 	.byte	0x02, 0x4c
        /*0032*/ 	.byte	0x01
	.zero		1


	//----- nvinfo : EIATTR_MERCURY_ISA_VERSION
	.align		4
        /*0034*/ 	.byte	0x03, 0x5f
        /*0036*/ 	.short	0x0101


	//----- nvinfo : EIATTR_VRC_CTA_INIT_COUNT
	.align		4
        /*0038*/ 	.byte	0x02, 0x4a
	.zero		1
	.zero		1


	//----- nvinfo : EIATTR_EXIT_INSTR_OFFSETS
	.align		4
        /*003c*/ 	.byte	0x04, 0x1c
        /*003e*/ 	.short	(.L_16 - .L_15)


	//   ....[0]....
.L_15:
        /*0040*/ 	.word	0x000002b0


	//   ....[1]....
        /*0044*/ 	.word	0x000002e0


	//   ....[2]....
        /*0048*/ 	.word	0x00001620


	//----- nvinfo : EIATTR_CRS_STACK_SIZE
	.align		4
.L_16:
        /*004c*/ 	.byte	0x04, 0x1e
        /*004e*/ 	.short	(.L_18 - .L_17)
.L_17:
        /*0050*/ 	.word	0x00000000


	//----- nvinfo : EIATTR_CBANK_PARAM_SIZE
	.align		4
.L_18:
        /*0054*/ 	.byte	0x03, 0x19
        /*0056*/ 	.short	0x0010


	//----- nvinfo : EIATTR_PARAM_CBANK
	.align		4
        /*0058*/ 	.byte	0x04, 0x0a
        /*005a*/ 	.short	(.L_20 - .L_19)
	.align		4
.L_19:
        /*005c*/ 	.word	index@(.nv.constant0._Z8kernel3DPKfPf)
        /*0060*/ 	.short	0x0380
        /*0062*/ 	.short	0x0010


	//----- nvinfo : EIATTR_SW_WAR
	.align		4
.L_20:
        /*0064*/ 	.byte	0x04, 0x36
        /*0066*/ 	.short	(.L_22 - .L_21)
.L_21:
        /*0068*/ 	.word	0x00000008
.L_22:


//--------------------- .nv.callgraph             --------------------------
	.section	.nv.callgraph,"",@"SHT_CUDA_CALLGRAPH"
	.align	4
	.sectionentsize	8
	.align		4
        /*0000*/ 	.word	0x00000000
	.align		4
        /*0004*/ 	.word	0xffffffff
	.align		4
        /*0008*/ 	.word	0x00000000
	.align		4
        /*000c*/ 	.word	0xfffffffe
	.align		4
        /*0010*/ 	.word	0x00000000
	.align		4
        /*0014*/ 	.word	0xfffffffd
	.align		4
        /*0018*/ 	.word	0x00000000
	.align		4
        /*001c*/ 	.word	0xfffffffc


//--------------------- .nv.constant3             --------------------------
	.section	.nv.constant3,"a",@progbits
	.align	4
.nv.constant3:
	.type		kernel_mat,@object
	.size		kernel_mat,(.L_0 - kernel_mat)
kernel_mat:
	.zero		500
.L_0:


//--------------------- .text._Z8kernel3DPKfPf    --------------------------
	.section	.text._Z8kernel3DPKfPf,"ax",@progbits
	.align	128
        .global         _Z8kernel3DPKfPf
        .type           _Z8kernel3DPKfPf,@function
        .size           _Z8kernel3DPKfPf,(.L_x_15 - _Z8kernel3DPKfPf)
        .other          _Z8kernel3DPKfPf,@"STO_CUDA_ENTRY STV_DEFAULT"
_Z8kernel3DPKfPf:
.text._Z8kernel3DPKfPf:
[----:B------:R-:W-:Y:S01]  /*0000*/  LDC R1, c[0x0][0x37c] ;  /* 0x0000df00ff017b82 */ /* 0x000fe20000000800 */
[----:B------:R-:W0:Y:S01]  /*0010*/  S2R R10, SR_TID.Z ;  /* 0x00000000000a7919 */ /* 0x000e220000002300 */
[----:B------:R-:W1:Y:S01]  /*0020*/  LDCU.64 UR6, c[0x0][0x358] ;  /* 0x00006b00ff0677ac */ /* 0x000e620008000a00 */
[----:B------:R-:W2:Y:S01]  /*0030*/  S2R R11, SR_TID.Y ;  /* 0x00000000000b7919 */ /* 0x000ea20000002200 */
[----:B------:R-:W2:Y:S01]  /*0040*/  S2R R2, SR_CTAID.Y ;  /* 0x0000000000027919 */ /* 0x000ea20000002600 */
[----:B------:R-:W0:Y:S01]  /*0050*/  S2R R3, SR_CTAID.Z ;  /* 0x0000000000037919 */ /* 0x000e220000002700 */
[----:B------:R-:W3:Y:S01]  /*0060*/  S2R R0, SR_TID.X ;  /* 0x0000000000007919 */ /* 0x000ee20000002100 */
[----:B------:R-:W3:Y:S01]  /*0070*/  S2R R5, SR_CTAID.X ;  /* 0x0000000000057919 */ /* 0x000ee20000002500 */
[----:B--2---:R-:W-:Y:S02]  /*0080*/  LEA R2, R2, R11, 0x2 ;  /* 0x0000000b02027211 */ /* 0x004fe400078e10ff */
[----:B0-----:R-:W-:-:S02]  /*0090*/  LEA R3, R3, R10, 0x2 ;  /* 0x0000000a03037211 */ /* 0x001fc400078e10ff */
[C---:B------:R-:W-:Y:S02]  /*00a0*/  ISETP.GE.U32.AND P0, PT, R2.reuse, 0x2, PT ;  /* 0x000000020200780c */ /* 0x040fe40003f06070 */
[----:B------:R-:W-:Y:S02]  /*00b0*/  IADD3 R4, PT, PT, R3, -0x82, RZ ;  /* 0xffffff7e03047810 */ /* 0x000fe40007ffe0ff */
[----:B------:R-:W-:Y:S02]  /*00c0*/  IADD3 R6, PT, PT, R2, -0x2, RZ ;  /* 0xfffffffe02067810 */ /* 0x000fe40007ffe0ff */
[----:B------:R-:W-:Y:S02]  /*00d0*/  ISETP.LT.U32.OR P0, PT, R4, -0x80, !P0 ;  /* 0xffffff800400780c */ /* 0x000fe40004701470 */
[----:B---3--:R-:W-:Y:S02]  /*00e0*/  LEA R4, R5, R0, 0x2 ;  /* 0x0000000005047211 */ /* 0x008fe400078e10ff */
[----:B------:R-:W-:-:S02]  /*00f0*/  ISETP.GT.U32.OR P0, PT, R6, 0x7f, P0 ;  /* 0x0000007f0600780c */ /* 0x000fc40000704470 */
[C---:B------:R-:W-:Y:S02]  /*0100*/  IADD3 R7, PT, PT, R4.reuse, -0x2, RZ ;  /* 0xfffffffe04077810 */ /* 0x040fe40007ffe0ff */
[----:B------:R-:W-:-:S04]  /*0110*/  ISETP.LT.OR P0, PT, R4, 0x2, P0 ;  /* 0x000000020400780c */ /* 0x000fc80000701670 */
[----:B------:R-:W-:-:S13]  /*0120*/  ISETP.GT.U32.OR P0, PT, R7, 0x7f, P0 ;  /* 0x0000007f0700780c */ /* 0x000fda0000704470 */
[----:B------:R-:W0:Y:S01]  /*0130*/  @!P0 LDC.64 R8, c[0x0][0x380] ;  /* 0x0000e000ff088b82 */ /* 0x000e220000000a00 */
[----:B------:R-:W-:Y:S02]  /*0140*/  @!P0 LEA R6, R6, R7, 0x7 ;  /* 0x0000000706068211 */ /* 0x000fe400078e38ff */
[----:B------:R-:W-:Y:S02]  /*0150*/  @!P0 IADD3 R5, PT, PT, R3, -0x2, RZ ;  /* 0xfffffffe03058810 */ /* 0x000fe40007ffe0ff */
[----:B------:R-:W-:-:S03]  /*0160*/  @!P0 MOV R7, RZ ;  /* 0x000000ff00078202 */ /* 0x000fc60000000f00 */
[----:B------:R-:W-:-:S03]  /*0170*/  @!P0 IMAD.WIDE.U32 R6, R5, 0x4000, R6 ;  /* 0x0000400005068825 */ /* 0x000fc600078e0006 */
[----:B0-----:R-:W-:-:S04]  /*0180*/  @!P0 LEA R8, P1, R6, R8, 0x2 ;  /* 0x0000000806088211 */ /* 0x001fc800078210ff */
[----:B------:R-:W-:-:S05]  /*0190*/  @!P0 LEA.HI.X R9, R6, R9, R7, 0x2, P1 ;  /* 0x0000000906098211 */ /* 0x000fca00008f1407 */
[----:B-1----:R-:W2:Y:S01]  /*01a0*/  @!P0 LDG.E R8, desc[UR6][R8.64] ;  /* 0x0000000608088981 */ /* 0x002ea2000c1e1900 */
[----:B------:R-:W0:Y:S01]  /*01b0*/  S2UR UR5, SR_CgaCtaId ;  /* 0x00000000000579c3 */ /* 0x000e220000008800 */
[----:B------:R-:W-:Y:S01]  /*01c0*/  UMOV UR4, 0x400 ;  /* 0x0000040000047882 */ /* 0x000fe20000000000 */
[----:B------:R-:W-:-:S04]  /*01d0*/  LOP3.LUT P1, RZ, R10, 0x3fc, R11, 0xc8, !PT ;  /* 0x000003fc0aff7812 */ /* 0x000fc8000782c80b */
[----:B------:R-:W-:Y:S01]  /*01e0*/  ISETP.GT.U32.OR P1, PT, R0, 0x3, P1 ;  /* 0x000000030000780c */ /* 0x000fe20000f24470 */
[----:B0-----:R-:W-:-:S06]  /*01f0*/  ULEA UR4, UR5, UR4, 0x18 ;  /* 0x0000000405047291 */ /* 0x001fcc000f8ec0ff */
[----:B------:R-:W-:-:S04]  /*0200*/  @!P0 MOV R5, UR4 ;  /* 0x0000000400058c02 */ /* 0x000fc80008000f00 */
[C---:B------:R-:W-:Y:S02]  /*0210*/  @!P0 LEA R6, R10.reuse, R5, 0x8 ;  /* 0x000000050a068211 */ /* 0x040fe400078e40ff */
[----:B------:R-:W-:Y:S02]  /*0220*/  @P0 MOV R5, UR4 ;  /* 0x0000000400050c02 */ /* 0x000fe40008000f00 */
[C---:B------:R-:W-:Y:S02]  /*0230*/  @!P0 LEA R7, R11.reuse, R6, 0x5 ;  /* 0x000000060b078211 */ /* 0x040fe400078e28ff */
[----:B------:R-:W-:Y:S02]  /*0240*/  @P0 LEA R12, R10, R5, 0x8 ;  /* 0x000000050a0c0211 */ /* 0x000fe400078e40ff */
[----:B------:R-:W-:Y:S02]  /*0250*/  @!P0 LEA R7, R0, R7, 0x2 ;  /* 0x0000000700078211 */ /* 0x000fe400078e10ff */
[----:B------:R-:W-:-:S04]  /*0260*/  @P0 LEA R13, R11, R12, 0x5 ;  /* 0x0000000c0b0d0211 */ /* 0x000fc800078e28ff */
[----:B------:R-:W-:Y:S01]  /*0270*/  @P0 LEA R13, R0, R13, 0x2 ;  /* 0x0000000d000d0211 */ /* 0x000fe200078e10ff */
[----:B--2---:R0:W-:Y:S04]  /*0280*/  @!P0 STS [R7], R8 ;  /* 0x0000000807008388 */ /* 0x0041e80000000800 */
[----:B------:R0:W-:Y:S01]  /*0290*/  @P0 STS [R13], RZ ;  /* 0x000000ff0d000388 */ /* 0x0001e20000000800 */
[----:B------:R-:W-:Y:S06]  /*02a0*/  BAR.SYNC.DEFER_BLOCKING 0x0 ;  /* 0x0000000000007b1d */ /* 0x000fec0000010000 */
[----:B------:R-:W-:Y:S05]  /*02b0*/  @P1 EXIT ;  /* 0x000000000000194d */ /* 0x000fea0003800000 */
[----:B------:R-:W-:-:S04]  /*02c0*/  LOP3.LUT P0, RZ, R4, 0xffffff80, R3, 0xc8, !PT ;  /* 0xffffff8004ff7812 */ /* 0x000fc8000780c803 */
[----:B------:R-:W-:-:S13]  /*02d0*/  ISETP.GT.U32.OR P0, PT, R2, 0x7f, P0 ;  /* 0x0000007f0200780c */ /* 0x000fda0000704470 */
[----:B------:R-:W-:Y:S05]  /*02e0*/  @P0 EXIT ;  /* 0x000000000000094d */ /* 0x000fea0003800000 */
[----:B------:R-:W-:Y:S01]  /*02f0*/  LEA R11, R10, R11, 0x3 ;  /* 0x0000000b0a0b7211 */ /* 0x000fe200078e18ff */
[----:B------:R-:W1:Y:S01]  /*0300*/  LDCU.128 UR8, c[0x3][URZ] ;  /* 0x00c00000ff0877ac */ /* 0x000e620008000c00 */
[----:B------:R-:W-:Y:S02]  /*0310*/  BSSY.RECONVERGENT B1, `(.L_x_0) ;  /* 0x0000128000017945 */ /* 0x000fe40003800200 */
[----:B------:R-:W-:Y:S01]  /*0320*/  LEA R0, R11, R0, 0x3 ;  /* 0x000000000b007211 */ /* 0x000fe200078e18ff */
[----:B------:R-:W2:Y:S03]  /*0330*/  LDCU.128 UR12, c[0x3][0x10] ;  /* 0x00c00200ff0c77ac */ /* 0x000ea60008000c00 */
[----:B------:R-:W-:Y:S01]  /*0340*/  LEA R5, R0, R5, 0x2 ;  /* 0x0000000500057211 */ /* 0x000fe200078e10ff */
[----:B------:R-:W3:Y:S04]  /*0350*/  LDCU UR4, c[0x3][0x1f0] ;  /* 0x00c03e00ff0477ac */ /* 0x000ee80008000800 */
[----:B------:R-:W1:Y:S04]  /*0360*/  LDS R0, [R5] ;  /* 0x0000000005007984 */ /* 0x000e680000000800 */
[----:B------:R-:W4:Y:S04]  /*0370*/  LDS R9, [R5+0x4] ;  /* 0x0000040005097984 */ /* 0x000f280000000800 */
[----:B------:R-:W5:Y:S04]  /*0380*/  LDS R10, [R5+0x8] ;  /* 0x00000800050a7984 */ /* 0x000f680000000800 */
[----:B------:R-:W2:Y:S04]  /*0390*/  LDS R11, [R5+0xc] ;  /* 0x00000c00050b7984 */ /* 0x000ea80000000800 */
[----:B------:R-:W3:Y:S04]  /*03a0*/  LDS R12, [R5+0x10] ;  /* 0x00001000050c7984 */ /* 0x000ee80000000800 */
[----:B0-----:R-:W0:Y:S04]  /*03b0*/  LDS R13, [R5+0x20] ;  /* 0x00002000050d7984 */ /* 0x001e280000000800 */
[----:B------:R-:W0:Y:S04]  /*03c0*/  LDS R14, [R5+0x24] ;  /* 0x00002400050e7984 */ /* 0x000e280000000800 */
[----:B------:R-:W0:Y:S04]  /*03d0*/  LDS R15, [R5+0x28] ;  /* 0x00002800050f7984 */ /* 0x000e280000000800 */
[----:B------:R-:W0:Y:S04]  /*03e0*/  LDS R8, [R5+0x2c] ;  /* 0x00002c0005087984 */ /* 0x000e280000000800 */
[----:B------:R-:W0:Y:S01]  /*03f0*/  LDS R7, [R5+0x30] ;  /* 0x0000300005077984 */ /* 0x000e220000000800 */
[----:B-1----:R-:W-:-:S03]  /*0400*/  FFMA R0, R0, UR8, RZ ;  /* 0x0000000800007c23 */ /* 0x002fc600080000ff */
[----:B------:R-:W1:Y:S01]  /*0410*/  LDS R6, [R5+0x40] ;  /* 0x0000400005067984 */ /* 0x000e620000000800 */
[----:B----4-:R-:W-:-:S03]  /*0420*/  FFMA R9, R9, UR9, R0 ;  /* 0x0000000909097c23 */ /* 0x010fc60008000000 */
[----:B------:R-:W-:Y:S01]  /*0430*/  LDS R21, [R5+0x400] ;  /* 0x0004000005157984 */ /* 0x000fe20000000800 */
[----:B-----5:R-:W-:-:S03]  /*0440*/  FFMA R10, R10, UR10, R9 ;  /* 0x0000000a0a0a7c23 */ /* 0x020fc60008000009 */
[----:B------:R-:W4:Y:S01]  /*0450*/  LDS R0, [R5+0x44] ;  /* 0x0000440005007984 */ /* 0x000f220000000800 */
[----:B--2---:R-:W-:-:S03]  /*0460*/  FFMA R11, R11, UR11, R10 ;  /* 0x0000000b0b0b7c23 */ /* 0x004fc6000800000a */
[----:B------:R-:W2:Y:S01]  /*0470*/  LDS R9, [R5+0x48] ;  /* 0x0000480005097984 */ /* 0x000ea20000000800 */
[----:B------:R-:W5:Y:S01]  /*0480*/  LDCU.128 UR8, c[0x3][0x20] ;  /* 0x00c00400ff0877ac */ /* 0x000f620008000c00 */
[----:B---3--:R-:W-:Y:S02]  /*0490*/  FFMA R12, R12, UR12, R11 ;  /* 0x0000000c0c0c7c23 */ /* 0x008fe4000800000b */
[----:B------:R-:W3:Y:S02]  /*04a0*/  LDS R10, [R5+0x4c] ;  /* 0x00004c00050a7984 */ /* 0x000ee40000000800 */
[----:B0-----:R-:W-:Y:S02]  /*04b0*/  FFMA R13, R13, UR13, R12 ;  /* 0x0000000d0d0d7c23 */ /* 0x001fe4000800000c */
[----:B------:R-:W0:Y:S02]  /*04c0*/  LDS R11, [R5+0x50] ;  /* 0x00005000050b7984 */ /* 0x000e240000000800 */
[----:B------:R-:W-:-:S02]  /*04d0*/  FFMA R14, R14, UR14, R13 ;  /* 0x0000000e0e0e7c23 */ /* 0x000fc4000800000d */
[----:B------:R-:W0:Y:S02]  /*04e0*/  LDS R12, [R5+0x60] ;  /* 0x00006000050c7984 */ /* 0x000e240000000800 */
[----:B------:R-:W-:Y:S02]  /*04f0*/  FFMA R15, R15, UR15, R14 ;  /* 0x0000000f0f0f7c23 */ /* 0x000fe4000800000e */
[----:B------:R-:W0:Y:S01]  /*0500*/  LDS R13, [R5+0x64] ;  /* 0x00006400050d7984 */ /* 0x000e220000000800 */
[----:B------:R-:W2:Y:S01]  /*0510*/  LDCU.128 UR12, c[0x3][0x30] ;  /* 0x00c00600ff0c77ac */ /* 0x000ea20008000c00 */
[----:B-----5:R-:W-:Y:S02]  /*0520*/  FFMA R16, R8, UR8, R15 ;  /* 0x0000000808107c23 */ /* 0x020fe4000800000f */
[----:B------:R-:W5:Y:S02]  /*0530*/  LDS R14, [R5+0x68] ;  /* 0x00006800050e7984 */ /* 0x000f640000000800 */
[----:B------:R-:W-:-:S02]  /*0540*/  FFMA R15, R7, UR9, R16 ;  /* 0x00000009070f7c23 */ /* 0x000fc40008000010 */
[----:B------:R-:W5:Y:S04]  /*0550*/  LDS R8, [R5+0x6c] ;  /* 0x00006c0005087984 */ /* 0x000f680000000800 */
[----:B------:R-:W5:Y:S01]  /*0560*/  LDS R7, [R5+0x70] ;  /* 0x0000700005077984 */ /* 0x000f620000000800 */
[----:B-1----:R-:W-:-:S03]  /*0570*/  FFMA R15, R6, UR10, R15 ;  /* 0x0000000a060f7c23 */ /* 0x002fc6000800000f */
[----:B------:R-:W1:Y:S01]  /*0580*/  LDS R6, [R5+0x80] ;  /* 0x0000800005067984 */ /* 0x000e620000000800 */
[----:B----4-:R-:W-:Y:S01]  /*0590*/  FFMA R16, R0, UR11, R15 ;  /* 0x0000000b00107c23 */ /* 0x010fe2000800000f */
[----:B------:R-:W4:Y:S02]  /*05a0*/  LDCU.128 UR8, c[0x3][0x40] ;  /* 0x00c00800ff0877ac */ /* 0x000f240008000c00 */
[----:B------:R-:W1:Y:S01]  /*05b0*/  LDS R0, [R5+0x84] ;  /* 0x0000840005007984 */ /* 0x000e620000000800 */
[----:B--2---:R-:W-:-:S03]  /*05c0*/  FFMA R15, R9, UR12, R16 ;  /* 0x0000000c090f7c23 */ /* 0x004fc60008000010 */
[----:B------:R-:W2:Y:S01]  /*05d0*/  LDS R9, [R5+0x88] ;  /* 0x0000880005097984 */ /* 0x000ea20000000800 */
[----:B---3--:R-:W-:-:S03]  /*05e0*/  FFMA R16, R10, UR13, R15 ;  /* 0x0000000d0a107c23 */ /* 0x008fc6000800000f */
[----:B------:R-:W3:Y:S01]  /*05f0*/  LDS R10, [R5+0x8c] ;  /* 0x00008c00050a7984 */ /* 0x000ee20000000800 */
[----:B0-----:R-:W-:-:S03]  /*0600*/  FFMA R15, R11, UR14, R16 ;  /* 0x0000000e0b0f7c23 */ /* 0x001fc60008000010 */
[----:B------:R-:W0:Y:S01]  /*0610*/  LDS R11, [R5+0x90] ;  /* 0x00009000050b7984 */ /* 0x000e220000000800 */
[----:B------:R-:W-:Y:S01]  /*0620*/  FFMA R16, R12, UR15, R15 ;  /* 0x0000000f0c107c23 */ /* 0x000fe2000800000f */
[----:B------:R-:W1:Y:S02]  /*0630*/  LDCU.128 UR12, c[0x3][0x50] ;  /* 0x00c00a00ff0c77ac */ /* 0x000e640008000c00 */
[----:B------:R-:W0:Y:S01]  /*0640*/  LDS R12, [R5+0x100] ;  /* 0x00010000050c7984 */ /* 0x000e220000000800 */
[----:B----4-:R-:W-:-:S03]  /*0650*/  FFMA R15, R13, UR8, R16 ;  /* 0x000000080d0f7c23 */ /* 0x010fc60008000010 */
[----:B------:R-:W4:Y:S01]  /*0660*/  LDS R13, [R5+0x104] ;  /* 0x00010400050d7984 */ /* 0x000f220000000800 */
[----:B-----5:R-:W-:-:S03]  /*0670*/  FFMA R15, R14, UR9, R15 ;  /* 0x000000090e0f7c23 */ /* 0x020fc6000800000f */
[----:B------:R-:W5:Y:S01]  /*0680*/  LDS R14, [R5+0x108] ;  /* 0x00010800050e7984 */ /* 0x000f620000000800 */
[----:B------:R-:W-:-:S03]  /*0690*/  FFMA R16, R8, UR10, R15 ;  /* 0x0000000a08107c23 */ /* 0x000fc6000800000f */
[----:B------:R-:W5:Y:S01]  /*06a0*/  LDS R8, [R5+0x10c] ;  /* 0x00010c0005087984 */ /* 0x000f620000000800 */
[----:B------:R-:W-:Y:S01]  /*06b0*/  FFMA R15, R7, UR11, R16 ;  /* 0x0000000b070f7c23 */ /* 0x000fe20008000010 */
[----:B------:R-:W0:Y:S02]  /*06c0*/  LDCU.128 UR8, c[0x3][0x60] ;  /* 0x00c00c00ff0877ac */ /* 0x000e240008000c00 */
[----:B------:R-:W5:Y:S01]  /*06d0*/  LDS R7, [R5+0x110] ;  /* 0x0001100005077984 */ /* 0x000f620000000800 */
[----:B-1----:R-:W-:-:S03]  /*06e0*/  FFMA R15, R6, UR12, R15 ;  /* 0x0000000c060f7c23 */ /* 0x002fc6000800000f */
[----:B------:R-:W1:Y:S01]  /*06f0*/  LDS R6, [R5+0x120] ;  /* 0x0001200005067984 */ /* 0x000e620000000800 */
[----:B------:R-:W-:-:S03]  /*0700*/  FFMA R16, R0, UR13, R15 ;  /* 0x0000000d00107c23 */ /* 0x000fc6000800000f */
[----:B------:R-:W-:Y:S01]  /*0710*/  LDS R20, [R5+0x404] ;  /* 0x0004040005147984 */ /* 0x000fe20000000800 */
[----:B--2---:R-:W-:-:S03]  /*0720*/  FFMA R15, R9, UR14, R16 ;  /* 0x0000000e090f7c23 */ /* 0x004fc60008000010 */
[----:B------:R-:W2:Y:S01]  /*0730*/  LDS R0, [R5+0x124] ;  /* 0x0001240005007984 */ /* 0x000ea20000000800 */
[----:B---3--:R-:W-:-:S03]  /*0740*/  FFMA R16, R10, UR15, R15 ;  /* 0x0000000f0a107c23 */ /* 0x008fc6000800000f */
[----:B------:R-:W3:Y:S01]  /*0750*/  LDS R9, [R5+0x128] ;  /* 0x0001280005097984 */ /* 0x000ee20000000800 */
[----:B------:R-:W5:Y:S01]  /*0760*/  LDCU.128 UR12, c[0x3][0x70] ;  /* 0x00c00e00ff0c77ac */ /* 0x000f620008000c00 */
[----:B0-----:R-:W-:Y:S02]  /*0770*/  FFMA R15, R11, UR8, R16 ;  /* 0x000000080b0f7c23 */ /* 0x001fe40008000010 */
[----:B------:R-:W0:Y:S02]  /*0780*/  LDS R10, [R5+0x12c] ;  /* 0x00012c00050a7984 */ /* 0x000e240000000800 */
[----:B------:R-:W-:Y:S02]  /*0790*/  FFMA R16, R12, UR9, R15 ;  /* 0x000000090c107c23 */ /* 0x000fe4000800000f */
[----:B------:R-:W0:Y:S02]  /*07a0*/  LDS R11, [R5+0x130] ;  /* 0x00013000050b7984 */ /* 0x000e240000000800 */
[----:B----4-:R-:W-:-:S02]  /*07b0*/  FFMA R15, R13, UR10, R16 ;  /* 0x0000000a0d0f7c23 */ /* 0x010fc40008000010 */
[----:B------:R-:W4:Y:S02]  /*07c0*/  LDS R12, [R5+0x140] ;  /* 0x00014000050c7984 */ /* 0x000f240000000800 */
[----:B-----5:R-:W-:Y:S02]  /*07d0*/  FFMA R15, R14, UR11, R15 ;  /* 0x0000000b0e0f7c23 */ /* 0x020fe4000800000f */
[----:B------:R-:W5:Y:S01]  /*07e0*/  LDS R13, [R5+0x144] ;  /* 0x00014400050d7984 */ /* 0x000f620000000800 */
[----:B------:R-:W3:Y:S01]  /*07f0*/  LDCU.128 UR8, c[0x3][0x80] ;  /* 0x00c01000ff0877ac */ /* 0x000ee20008000c00 */
[----:B------:R-:W-:Y:S02]  /*0800*/  FFMA R16, R8, UR12, R15 ;  /* 0x0000000c08107c23 */ /* 0x000fe4000800000f */
[----:B------:R-:W5:Y:S02]  /*0810*/  LDS R14, [R5+0x148] ;  /* 0x00014800050e7984 */ /* 0x000f640000000800 */
[----:B------:R-:W-:-:S02]  /*0820*/  FFMA R15, R7, UR13, R16 ;  /* 0x0000000d070f7c23 */ /* 0x000fc40008000010 */
[----:B------:R-:W5:Y:S02]  /*0830*/  LDS R8, [R5+0x14c] ;  /* 0x00014c0005087984 */ /* 0x000f640000000800 */
[----:B-1----:R-:W-:Y:S02]  /*0840*/  FFMA R15, R6, UR14, R15 ;  /* 0x0000000e060f7c23 */ /* 0x002fe4000800000f */
[----:B------:R-:W1:Y:S04]  /*0850*/  LDS R7, [R5+0x150] ;  /* 0x0001500005077984 */ /* 0x000e680000000800 */
[----:B------:R-:W1:Y:S01]  /*0860*/  LDS R6, [R5+0x160] ;  /* 0x0001600005067984 */ /* 0x000e620000000800 */
[----:B--2---:R-:W-:Y:S01]  /*0870*/  FFMA R16, R0, UR15, R15 ;  /* 0x0000000f00107c23 */ /* 0x004fe2000800000f */
[----:B------:R-:W5:Y:S02]  /*0880*/  LDCU.128 UR12, c[0x3][0x90] ;  /* 0x00c01200ff0c77ac */ /* 0x000f640008000c00 */
[----:B------:R-:W2:Y:S01]  /*0890*/  LDS R0, [R5+0x164] ;  /* 0x0001640005007984 */ /* 0x000ea20000000800 */
[----:B---3--:R-:W-:-:S03]  /*08a0*/  FFMA R15, R9, UR8, R16 ;  /* 0x00000008090f7c23 */ /* 0x008fc60008000010 */
[----:B------:R-:W3:Y:S01]  /*08b0*/  LDS R9, [R5+0x168] ;  /* 0x0001680005097984 */ /* 0x000ee20000000800 */
[----:B0-----:R-:W-:-:S03]  /*08c0*/  FFMA R16, R10, UR9, R15 ;  /* 0x000000090a107c23 */ /* 0x001fc6000800000f */
[----:B------:R-:W0:Y:S01]  /*08d0*/  LDS R10, [R5+0x16c] ;  /* 0x00016c00050a7984 */ /* 0x000e220000000800 */
[----:B------:R-:W-:-:S03]  /*08e0*/  FFMA R15, R11, UR10, R16 ;  /* 0x0000000a0b0f7c23 */ /* 0x000fc60008000010 */
[----:B------:R-:W0:Y:S01]  /*08f0*/  LDS R11, [R5+0x170] ;  /* 0x00017000050b7984 */ /* 0x000e220000000800 */
[----:B----4-:R-:W-:Y:S01]  /*0900*/  FFMA R16, R12, UR11, R15 ;  /* 0x0000000b0c107c23 */ /* 0x010fe2000800000f */
[----:B------:R-:W4:Y:S02]  /*0910*/  LDCU.128 UR8, c[0x3][0xa0] ;  /* 0x00c01400ff0877ac */ /* 0x000f240008000c00 */
[----:B------:R-:W0:Y:S01]  /*0920*/  LDS R12, [R5+0x180] ;  /* 0x00018000050c7984 */ /* 0x000e220000000800 */
[----:B-----5:R-:W-:-:S03]  /*0930*/  FFMA R15, R13, UR12, R16 ;  /* 0x0000000c0d0f7c23 */ /* 0x020fc60008000010 */
[----:B------:R-:W5:Y:S01]  /*0940*/  LDS R13, [R5+0x184] ;  /* 0x00018400050d7984 */ /* 0x000f620000000800 */
[----:B------:R-:W-:-:S03]  /*0950*/  FFMA R15, R14, UR13, R15 ;  /* 0x0000000d0e0f7c23 */ /* 0x000fc6000800000f */
[----:B------:R-:W5:Y:S01]  /*0960*/  LDS R14, [R5+0x188] ;  /* 0x00018800050e7984 */ /* 0x000f620000000800 */
[----:B------:R-:W-:-:S03]  /*0970*/  FFMA R16, R8, UR14, R15 ;  /* 0x0000000e08107c23 */ /* 0x000fc6000800000f */
[----:B------:R-:W5:Y:S01]  /*0980*/  LDS R8, [R5+0x18c] ;  /* 0x00018c0005087984 */ /* 0x000f620000000800 */
[----:B-1----:R-:W-:Y:S01]  /*0990*/  FFMA R15, R7, UR15, R16 ;  /* 0x0000000f070f7c23 */ /* 0x002fe20008000010 */
[----:B------:R-:W1:Y:S02]  /*09a0*/  LDCU.128 UR12, c[0x3][0xb0] ;  /* 0x00c01600ff0c77ac */ /* 0x000e640008000c00 */
[----:B------:R-:W5:Y:S01]  /*09b0*/  LDS R7, [R5+0x190] ;  /* 0x0001900005077984 */ /* 0x000f620000000800 */
[----:B----4-:R-:W-:-:S03]  /*09c0*/  FFMA R15, R6, UR8, R15 ;  /* 0x00000008060f7c23 */ /* 0x010fc6000800000f */
[----:B------:R-:W4:Y:S01]  /*09d0*/  LDS R6, [R5+0x200] ;  /* 0x0002000005067984 */ /* 0x000f220000000800 */
[----:B--2---:R-:W-:-:S03]  /*09e0*/  FFMA R16, R0, UR9, R15 ;  /* 0x0000000900107c23 */ /* 0x004fc6000800000f */
[----:B------:R-:W-:Y:S01]  /*09f0*/  LDS R19, [R5+0x408] ;  /* 0x0004080005137984 */ /* 0x000fe20000000800 */
[----:B---3--:R-:W-:-:S03]  /*0a00*/  FFMA R15, R9, UR10, R16 ;  /* 0x0000000a090f7c23 */ /* 0x008fc60008000010 */
[----:B------:R-:W2:Y:S01]  /*0a10*/  LDS R0, [R5+0x204] ;  /* 0x0002040005007984 */ /* 0x000ea20000000800 */
[----:B0-----:R-:W-:-:S03]  /*0a20*/  FFMA R16, R10, UR11, R15 ;  /* 0x0000000b0a107c23 */ /* 0x001fc6000800000f */
[----:B------:R-:W0:Y:S01]  /*0a30*/  LDS R9, [R5+0x208] ;  /* 0x0002080005097984 */ /* 0x000e220000000800 */
[----:B------:R-:W3:Y:S01]  /*0a40*/  LDCU.128 UR8, c[0x3][0xc0] ;  /* 0x00c01800ff0877ac */ /* 0x000ee20008000c00 */
[----:B-1----:R-:W-:Y:S02]  /*0a50*/  FFMA R15, R11, UR12, R16 ;  /* 0x0000000c0b0f7c23 */ /* 0x002fe40008000010 */
[----:B------:R-:W1:Y:S02]  /*0a60*/  LDS R10, [R5+0x20c] ;  /* 0x00020c00050a7984 */ /* 0x000e640000000800 */
[----:B------:R-:W-:Y:S02]  /*0a70*/  FFMA R16, R12, UR13, R15 ;  /* 0x0000000d0c107c23 */ /* 0x000fe4000800000f */
[----:B------:R-:W1:Y:S02]  /*0a80*/  LDS R11, [R5+0x210] ;  /* 0x00021000050b7984 */ /* 0x000e640000000800 */
[----:B-----5:R-:W-:-:S02]  /*0a90*/  FFMA R15, R13, UR14, R16 ;  /* 0x0000000e0d0f7c23 */ /* 0x020fc40008000010 */
[----:B------:R-:W5:Y:S02]  /*0aa0*/  LDS R12, [R5+0x220] ;  /* 0x00022000050c7984 */ /* 0x000f640000000800 */
[----:B------:R-:W-:Y:S02]  /*0ab0*/  FFMA R15, R14, UR15, R15 ;  /* 0x0000000f0e0f7c23 */ /* 0x000fe4000800000f */
[----:B------:R-:W5:Y:S01]  /*0ac0*/  LDS R13, [R5+0x224] ;  /* 0x00022400050d7984 */ /* 0x000f620000000800 */
[----:B------:R-:W0:Y:S01]  /*0ad0*/  LDCU.128 UR12, c[0x3][0xd0] ;  /* 0x00c01a00ff0c77ac */ /* 0x000e220008000c00 */
[----:B---3--:R-:W-:Y:S02]  /*0ae0*/  FFMA R16, R8, UR8, R15 ;  /* 0x0000000808107c23 */ /* 0x008fe4000800000f */
[----:B------:R-:W3:Y:S02]  /*0af0*/  LDS R14, [R5+0x228] ;  /* 0x00022800050e7984 */ /* 0x000ee40000000800 */
[----:B------:R-:W-:-:S02]  /*0b00*/  FFMA R15, R7, UR9, R16 ;  /* 0x00000009070f7c23 */ /* 0x000fc40008000010 */
[----:B------:R-:W3:Y:S02]  /*0b10*/  LDS R8, [R5+0x22c] ;  /* 0x00022c0005087984 */ /* 0x000ee40000000800 */
[----:B----4-:R-:W-:Y:S02]  /*0b20*/  FFMA R15, R6, UR10, R15 ;  /* 0x0000000a060f7c23 */ /* 0x010fe4000800000f */
[----:B------:R-:W4:Y:S04]  /*0b30*/  LDS R7, [R5+0x230] ;  /* 0x0002300005077984 */ /* 0x000f280000000800 */
[----:B------:R-:W4:Y:S01]  /*0b40*/  LDS R6, [R5+0x240] ;  /* 0x0002400005067984 */ /* 0x000f220000000800 */
[----:B--2---:R-:W-:Y:S01]  /*0b50*/  FFMA R16, R0, UR11, R15 ;  /* 0x0000000b00107c23 */ /* 0x004fe2000800000f */
[----:B------:R-:W2:Y:S02]  /*0b60*/  LDCU.128 UR8, c[0x3][0xe0] ;  /* 0x00c01c00ff0877ac */ /* 0x000ea40008000c00 */
[----:B------:R-:W4:Y:S01]  /*0b70*/  LDS R0, [R5+0x244] ;  /* 0x0002440005007984 */ /* 0x000f220000000800 */
[----:B0-----:R-:W-:-:S03]  /*0b80*/  FFMA R15, R9, UR12, R16 ;  /* 0x0000000c090f7c23 */ /* 0x001fc60008000010 */
[----:B------:R-:W0:Y:S01]  /*0b90*/  LDS R9, [R5+0x248] ;  /* 0x0002480005097984 */ /* 0x000e220000000800 */
[----:B-1----:R-:W-:-:S03]  /*0ba0*/  FFMA R16, R10, UR13, R15 ;  /* 0x0000000d0a107c23 */ /* 0x002fc6000800000f */
[----:B------:R-:W1:Y:S01]  /*0bb0*/  LDS R10, [R5+0x24c] ;  /* 0x00024c00050a7984 */ /* 0x000e620000000800 */
[----:B------:R-:W-:-:S03]  /*0bc0*/  FFMA R15, R11, UR14, R16 ;  /* 0x0000000e0b0f7c23 */ /* 0x000fc60008000010 */
[----:B------:R-:W1:Y:S01]  /*0bd0*/  LDS R11, [R5+0x250] ;  /* 0x00025000050b7984 */ /* 0x000e620000000800 */
[----:B-----5:R-:W-:Y:S01]  /*0be0*/  FFMA R16, R12, UR15, R15 ;  /* 0x0000000f0c107c23 */ /* 0x020fe2000800000f */
[----:B------:R-:W5:Y:S02]  /*0bf0*/  LDCU.128 UR12, c[0x3][0xf0] ;  /* 0x00c01e00ff0c77ac */ /* 0x000f640008000c00 */
[----:B------:R-:W1:Y:S01]  /*0c00*/  LDS R12, [R5+0x260] ;  /* 0x00026000050c7984 */ /* 0x000e620000000800 */
[----:B--2---:R-:W-:-:S03]  /*0c10*/  FFMA R15, R13, UR8, R16 ;  /* 0x000000080d0f7c23 */ /* 0x004fc60008000010 */
[----:B------:R-:W2:Y:S01]  /*0c20*/  LDS R13, [R5+0x264] ;  /* 0x00026400050d7984 */ /* 0x000ea20000000800 */
[----:B---3--:R-:W-:-:S03]  /*0c30*/  FFMA R15, R14, UR9, R15 ;  /* 0x000000090e0f7c23 */ /* 0x008fc6000800000f */
[----:B------:R-:W3:Y:S01]  /*0c40*/  LDS R14, [R5+0x268] ;  /* 0x00026800050e7984 */ /* 0x000ee20000000800 */
[----:B------:R-:W-:-:S03]  /*0c50*/  FFMA R16, R8, UR10, R15 ;  /* 0x0000000a08107c23 */ /* 0x000fc6000800000f */
[----:B------:R-:W3:Y:S01]  /*0c60*/  LDS R8, [R5+0x26c] ;  /* 0x00026c0005087984 */ /* 0x000ee20000000800 */
[----:B----4-:R-:W-:Y:S01]  /*0c70*/  FFMA R15, R7, UR11, R16 ;  /* 0x0000000b070f7c23 */ /* 0x010fe20008000010 */
[----:B------:R-:W4:Y:S02]  /*0c80*/  LDCU.128 UR8, c[0x3][0x100] ;  /* 0x00c02000ff0877ac */ /* 0x000f240008000c00 */
[----:B------:R-:W3:Y:S01]  /*0c90*/  LDS R7, [R5+0x270] ;  /* 0x0002700005077984 */ /* 0x000ee20000000800 */
[----:B-----5:R-:W-:-:S03]  /*0ca0*/  FFMA R15, R6, UR12, R15 ;  /* 0x0000000c060f7c23 */ /* 0x020fc6000800000f */
[----:B------:R-:W5:Y:S01]  /*0cb0*/  LDS R6, [R5+0x280] ;  /* 0x0002800005067984 */ /* 0x000f620000000800 */
[----:B------:R-:W-:-:S03]  /*0cc0*/  FFMA R16, R0, UR13, R15 ;  /* 0x0000000d00107c23 */ /* 0x000fc6000800000f */
[----:B------:R-:W-:Y:S01]  /*0cd0*/  LDS R18, [R5+0x40c] ;  /* 0x00040c0005127984 */ /* 0x000fe20000000800 */
[----:B0-----:R-:W-:-:S03]  /*0ce0*/  FFMA R15, R9, UR14, R16 ;  /* 0x0000000e090f7c23 */ /* 0x001fc60008000010 */
[----:B------:R-:W0:Y:S01]  /*0cf0*/  LDS R0, [R5+0x284] ;  /* 0x0002840005007984 */ /* 0x000e220000000800 */
[----:B-1----:R-:W-:-:S03]  /*0d00*/  FFMA R16, R10, UR15, R15 ;  /* 0x0000000f0a107c23 */ /* 0x002fc6000800000f */
[----:B------:R-:W1:Y:S01]  /*0d10*/  LDS R9, [R5+0x288] ;  /* 0x0002880005097984 */ /* 0x000e620000000800 */
[----:B------:R-:W3:Y:S01]  /*0d20*/  LDCU.128 UR12, c[0x3][0x110] ;  /* 0x00c02200ff0c77ac */ /* 0x000ee20008000c00 */
[----:B----4-:R-:W-:Y:S02]  /*0d30*/  FFMA R15, R11, UR8, R16 ;  /* 0x000000080b0f7c23 */ /* 0x010fe40008000010 */
[----:B------:R-:W4:Y:S02]  /*0d40*/  LDS R10, [R5+0x28c] ;  /* 0x00028c00050a7984 */ /* 0x000f240000000800 */
[----:B------:R-:W-:Y:S02]  /*0d50*/  FFMA R16, R12, UR9, R15 ;  /* 0x000000090c107c23 */ /* 0x000fe4000800000f */
[----:B------:R-:W4:Y:S02]  /*0d60*/  LDS R11, [R5+0x290] ;  /* 0x00029000050b7984 */ /* 0x000f240000000800 */
[----:B--2---:R-:W-:-:S02]  /*0d70*/  FFMA R15, R13, UR10, R16 ;  /* 0x0000000a0d0f7c23 */ /* 0x004fc40008000010 */
[----:B------:R-:W2:Y:S02]  /*0d80*/  LDS R12, [R5+0x300] ;  /* 0x00030000050c7984 */ /* 0x000ea40000000800 */
[----:B---3--:R-:W-:Y:S02]  /*0d90*/  FFMA R15, R14, UR11, R15 ;  /* 0x0000000b0e0f7c23 */ /* 0x008fe4000800000f */
[----:B------:R-:W3:Y:S01]  /*0da0*/  LDS R13, [R5+0x304] ;  /* 0x00030400050d7984 */ /* 0x000ee20000000800 */
[----:B------:R-:W1:Y:S01]  /*0db0*/  LDCU.128 UR8, c[0x3][0x120] ;  /* 0x00c02400ff0877ac */ /* 0x000e620008000c00 */
[----:B------:R-:W-:Y:S02]  /*0dc0*/  FFMA R16, R8, UR12, R15 ;  /* 0x0000000c08107c23 */ /* 0x000fe4000800000f */
[----:B------:R-:W3:Y:S02]  /*0dd0*/  LDS R14, [R5+0x308] ;  /* 0x00030800050e7984 */ /* 0x000ee40000000800 */
[----:B------:R-:W-:-:S02]  /*0de0*/  FFMA R15, R7, UR13, R16 ;  /* 0x0000000d070f7c23 */ /* 0x000fc40008000010 */
[----:B------:R-:W3:Y:S02]  /*0df0*/  LDS R8, [R5+0x30c] ;  /* 0x00030c0005087984 */ /* 0x000ee40000000800 */
[----:B-----5:R-:W-:Y:S02]  /*0e00*/  FFMA R15, R6, UR14, R15 ;  /* 0x0000000e060f7c23 */ /* 0x020fe4000800000f */
[----:B------:R-:W5:Y:S04]  /*0e10*/  LDS R7, [R5+0x310] ;  /* 0x0003100005077984 */ /* 0x000f680000000800 */
[----:B------:R-:W5:Y:S01]  /*0e20*/  LDS R6, [R5+0x320] ;  /* 0x0003200005067984 */ /* 0x000f620000000800 */
[----:B0-----:R-:W-:Y:S01]  /*0e30*/  FFMA R16, R0, UR15, R15 ;  /* 0x0000000f00107c23 */ /* 0x001fe2000800000f */
[----:B------:R-:W3:Y:S02]  /*0e40*/  LDCU.128 UR12, c[0x3][0x130] ;  /* 0x00c02600ff0c77ac */ /* 0x000ee40008000c00 */
[----:B------:R-:W0:Y:S01]  /*0e50*/  LDS R0, [R5+0x324] ;  /* 0x0003240005007984 */ /* 0x000e220000000800 */
[----:B-1----:R-:W-:-:S03]  /*0e60*/  FFMA R15, R9, UR8, R16 ;  /* 0x00000008090f7c23 */ /* 0x002fc60008000010 */
[----:B------:R-:W1:Y:S01]  /*0e70*/  LDS R9, [R5+0x328] ;  /* 0x0003280005097984 */ /* 0x000e620000000800 */
[----:B----4-:R-:W-:-:S03]  /*0e80*/  FFMA R16, R10, UR9, R15 ;  /* 0x000000090a107c23 */ /* 0x010fc6000800000f */
[----:B------:R-:W4:Y:S01]  /*0e90*/  LDS R10, [R5+0x32c] ;  /* 0x00032c00050a7984 */ /* 0x000f220000000800 */
[----:B------:R-:W-:-:S03]  /*0ea0*/  FFMA R15, R11, UR10, R16 ;  /* 0x0000000a0b0f7c23 */ /* 0x000fc60008000010 */
[----:B------:R-:W4:Y:S01]  /*0eb0*/  LDS R11, [R5+0x330] ;  /* 0x00033000050b7984 */ /* 0x000f220000000800 */
[----:B--2---:R-:W-:Y:S01]  /*0ec0*/  FFMA R16, R12, UR11, R15 ;  /* 0x0000000b0c107c23 */ /* 0x004fe2000800000f */
[----:B------:R-:W2:Y:S02]  /*0ed0*/  LDCU.128 UR8, c[0x3][0x140] ;  /* 0x00c02800ff0877ac */ /* 0x000ea40008000c00 */
[----:B------:R-:W4:Y:S01]  /*0ee0*/  LDS R12, [R5+0x340] ;  /* 0x00034000050c7984 */ /* 0x000f220000000800 */
[----:B---3--:R-:W-:-:S03]  /*0ef0*/  FFMA R15, R13, UR12, R16 ;  /* 0x0000000c0d0f7c23 */ /* 0x008fc60008000010 */
[----:B------:R-:W3:Y:S01]  /*0f00*/  LDS R13, [R5+0x344] ;  /* 0x00034400050d7984 */ /* 0x000ee20000000800 */
[----:B------:R-:W-:-:S03]  /*0f10*/  FFMA R15, R14, UR13, R15 ;  /* 0x0000000d0e0f7c23 */ /* 0x000fc6000800000f */
[----:B------:R-:W3:Y:S01]  /*0f20*/  LDS R14, [R5+0x348] ;  /* 0x00034800050e7984 */ /* 0x000ee20000000800 */
[----:B------:R-:W-:-:S03]  /*0f30*/  FFMA R16, R8, UR14, R15 ;  /* 0x0000000e08107c23 */ /* 0x000fc6000800000f */
[----:B------:R-:W3:Y:S01]  /*0f40*/  LDS R8, [R5+0x34c] ;  /* 0x00034c0005087984 */ /* 0x000ee20000000800 */
[----:B-----5:R-:W-:Y:S01]  /*0f50*/  FFMA R15, R7, UR15, R16 ;  /* 0x0000000f070f7c23 */ /* 0x020fe20008000010 */
[----:B------:R-:W5:Y:S02]  /*0f60*/  LDCU.128 UR12, c[0x3][0x150] ;  /* 0x00c02a00ff0c77ac */ /* 0x000f640008000c00 */
[----:B------:R-:W3:Y:S01]  /*0f70*/  LDS R7, [R5+0x350] ;  /* 0x0003500005077984 */ /* 0x000ee20000000800 */
[----:B--2---:R-:W-:-:S03]  /*0f80*/  FFMA R15, R6, UR8, R15 ;  /* 0x00000008060f7c23 */ /* 0x004fc6000800000f */
[----:B------:R-:W2:Y:S01]  /*0f90*/  LDS R6, [R5+0x360] ;  /* 0x0003600005067984 */ /* 0x000ea20000000800 */
[----:B0-----:R-:W-:-:S03]  /*0fa0*/  FFMA R16, R0, UR9, R15 ;  /* 0x0000000900107c23 */ /* 0x001fc6000800000f */
[----:B------:R-:W-:Y:S01]  /*0fb0*/  LDS R17, [R5+0x410] ;  /* 0x0004100005117984 */ /* 0x000fe20000000800 */
[----:B-1----:R-:W-:-:S03]  /*0fc0*/  FFMA R15, R9, UR10, R16 ;  /* 0x0000000a090f7c23 */ /* 0x002fc60008000010 */
[----:B------:R-:W0:Y:S01]  /*0fd0*/  LDS R0, [R5+0x364] ;  /* 0x0003640005007984 */ /* 0x000e220000000800 */
[----:B----4-:R-:W-:-:S03]  /*0fe0*/  FFMA R16, R10, UR11, R15 ;  /* 0x0000000b0a107c23 */ /* 0x010fc6000800000f */
[----:B------:R-:W1:Y:S01]  /*0ff0*/  LDS R9, [R5+0x368] ;  /* 0x0003680005097984 */ /* 0x000e620000000800 */
[----:B------:R-:W4:Y:S01]  /*1000*/  LDCU.128 UR8, c[0x3][0x160] ;  /* 0x00c02c00ff0877ac */ /* 0x000f220008000c00 */
[----:B-----5:R-:W-:Y:S02]  /*1010*/  FFMA R15, R11, UR12, R16 ;  /* 0x0000000c0b0f7c23 */ /* 0x020fe40008000010 */
[----:B------:R-:W5:Y:S02]  /*1020*/  LDS R10, [R5+0x36c] ;  /* 0x00036c00050a7984 */ /* 0x000f640000000800 */
[----:B------:R-:W-:Y:S02]  /*1030*/  FFMA R16, R12, UR13, R15 ;  /* 0x0000000d0c107c23 */ /* 0x000fe4000800000f */
[----:B------:R-:W5:Y:S02]  /*1040*/  LDS R11, [R5+0x370] ;  /* 0x00037000050b7984 */ /* 0x000f640000000800 */
[----:B---3--:R-:W-:-:S02]  /*1050*/  FFMA R15, R13, UR14, R16 ;  /* 0x0000000e0d0f7c23 */ /* 0x008fc40008000010 */
[----:B------:R-:W3:Y:S02]  /*1060*/  LDS R12, [R5+0x380] ;  /* 0x00038000050c7984 */ /* 0x000ee40000000800 */
[----:B------:R-:W-:Y:S02]  /*1070*/  FFMA R15, R14, UR15, R15 ;  /* 0x0000000f0e0f7c23 */ /* 0x000fe4000800000f */
[----:B------:R-:W3:Y:S01]  /*1080*/  LDS R13, [R5+0x384] ;  /* 0x00038400050d7984 */ /* 0x000ee20000000800 */
[----:B------:R-:W1:Y:S01]  /*1090*/  LDCU.128 UR12, c[0x3][0x170] ;  /* 0x00c02e00ff0c77ac */ /* 0x000e620008000c00 */
[----:B----4-:R-:W-:Y:S02]  /*10a0*/  FFMA R16, R8, UR8, R15 ;  /* 0x0000000808107c23 */ /* 0x010fe4000800000f */
[----:B------:R-:W4:Y:S02]  /*10b0*/  LDS R14, [R5+0x388] ;  /* 0x00038800050e7984 */ /* 0x000f240000000800 */
[----:B------:R-:W-:-:S02]  /*10c0*/  FFMA R7, R7, UR9, R16 ;  /* 0x0000000907077c23 */ /* 0x000fc40008000010 */
[----:B------:R-:W4:Y:S02]  /*10d0*/  LDS R8, [R5+0x38c] ;  /* 0x00038c0005087984 */ /* 0x000f240000000800 */
[----:B--2---:R-:W-:Y:S02]  /*10e0*/  FFMA R7, R6, UR10, R7 ;  /* 0x0000000a06077c23 */ /* 0x004fe40008000007 */
[----:B------:R-:W2:Y:S04]  /*10f0*/  LDS R15, [R5+0x390] ;  /* 0x00039000050f7984 */ /* 0x000ea80000000800 */
[----:B------:R-:W2:Y:S01]  /*1100*/  LDS R16, [R5+0x420] ;  /* 0x0004200005107984 */ /* 0x000ea20000000800 */
[----:B0-----:R-:W-:Y:S01]  /*1110*/  FFMA R0, R0, UR11, R7 ;  /* 0x0000000b00007c23 */ /* 0x001fe20008000007 */
[----:B------:R-:W0:Y:S02]  /*1120*/  LDCU.128 UR8, c[0x3][0x180] ;  /* 0x00c03000ff0877ac */ /* 0x000e240008000c00 */
[----:B------:R-:W2:Y:S01]  /*1130*/  LDS R22, [R5+0x424] ;  /* 0x0004240005167984 */ /* 0x000ea20000000800 */
[----:B-1----:R-:W-:-:S03]  /*1140*/  FFMA R9, R9, UR12, R0 ;  /* 0x0000000c09097c23 */ /* 0x002fc60008000000 */
[----:B------:R-:W1:Y:S01]  /*1150*/  LDS R7, [R5+0x428] ;  /* 0x0004280005077984 */ /* 0x000e620000000800 */
[----:B-----5:R-:W-:-:S03]  /*1160*/  FFMA R10, R10, UR13, R9 ;  /* 0x0000000d0a0a7c23 */ /* 0x020fc60008000009 */
[----:B------:R-:W5:Y:S01]  /*1170*/  LDS R6, [R5+0x42c] ;  /* 0x00042c0005067984 */ /* 0x000f620000000800 */
[----:B------:R-:W-:-:S03]  /*1180*/  FFMA R11, R11, UR14, R10 ;  /* 0x0000000e0b0b7c23 */ /* 0x000fc6000800000a */
[----:B------:R-:W5:Y:S01]  /*1190*/  LDS R0, [R5+0x430] ;  /* 0x0004300005007984 */ /* 0x000f620000000800 */
[----:B---3--:R-:W-:Y:S01]  /*11a0*/  FFMA R12, R12, UR15, R11 ;  /* 0x0000000f0c0c7c23 */ /* 0x008fe2000800000b */
[----:B------:R-:W3:Y:S02]  /*11b0*/  LDCU.128 UR12, c[0x3][0x190] ;  /* 0x00c03200ff0c77ac */ /* 0x000ee40008000c00 */
[----:B------:R-:W-:Y:S01]  /*11c0*/  LDS R9, [R5+0x444] ;  /* 0x0004440005097984 */ /* 0x000fe20000000800 */
[----:B0-----:R-:W-:-:S03]  /*11d0*/  FFMA R13, R13, UR8, R12 ;  /* 0x000000080d0d7c23 */ /* 0x001fc6000800000c */
[----:B------:R-:W-:Y:S01]  /*11e0*/  LDS R10, [R5+0x448] ;  /* 0x00044800050a7984 */ /* 0x000fe20000000800 */
[----:B----4-:R-:W-:-:S03]  /*11f0*/  FFMA R13, R14, UR9, R13 ;  /* 0x000000090e0d7c23 */ /* 0x010fc6000800000d */
[----:B------:R-:W-:Y:S01]  /*1200*/  LDS R11, [R5+0x44c] ;  /* 0x00044c00050b7984 */ /* 0x000fe20000000800 */
[----:B------:R-:W-:-:S03]  /*1210*/  FFMA R8, R8, UR10, R13 ;  /* 0x0000000a08087c23 */ /* 0x000fc6000800000d */
[----:B------:R-:W-:Y:S01]  /*1220*/  LDS R12, [R5+0x450] ;  /* 0x00045000050c7984 */ /* 0x000fe20000000800 */
[----:B--2---:R-:W-:Y:S01]  /*1230*/  FFMA R8, R15, UR11, R8 ;  /* 0x0000000b0f087c23 */ /* 0x004fe20008000008 */
[----:B------:R-:W0:Y:S02]  /*1240*/  LDCU.128 UR8, c[0x3][0x1a0] ;  /* 0x00c03400ff0877ac */ /* 0x000e240008000c00 */
[----:B------:R-:W-:Y:S01]  /*1250*/  LDS R13, [R5+0x460] ;  /* 0x00046000050d7984 */ /* 0x000fe20000000800 */
[----:B---3--:R-:W-:-:S03]  /*1260*/  FFMA R21, R21, UR12, R8 ;  /* 0x0000000c15157c23 */ /* 0x008fc60008000008 */
[----:B------:R-:W2:Y:S01]  /*1270*/  LDS R8, [R5+0x440] ;  /* 0x0004400005087984 */ /* 0x000ea20000000800 */
[----:B------:R-:W-:-:S03]  /*1280*/  FFMA R20, R20, UR13, R21 ;  /* 0x0000000d14147c23 */ /* 0x000fc60008000015 */
[----:B------:R-:W3:Y:S01]  /*1290*/  LDS R14, [R5+0x464] ;  /* 0x00046400050e7984 */ /* 0x000ee20000000800 */
[----:B------:R-:W-:-:S03]  /*12a0*/  FFMA R19, R19, UR14, R20 ;  /* 0x0000000e13137c23 */ /* 0x000fc60008000014 */
[----:B------:R-:W-:Y:S01]  /*12b0*/  LDS R21, [R5+0x48c] ;  /* 0x00048c0005157984 */ /* 0x000fe20000000800 */
[----:B------:R-:W-:Y:S01]  /*12c0*/  FFMA R18, R18, UR15, R19 ;  /* 0x0000000f12127c23 */ /* 0x000fe20008000013 */
[----:B------:R-:W5:Y:S02]  /*12d0*/  LDCU.128 UR12, c[0x3][0x1b0] ;  /* 0x00c03600ff0c77ac */ /* 0x000f640008000c00 */
[----:B------:R-:W-:Y:S01]  /*12e0*/  LDS R19, [R5+0x484] ;  /* 0x0004840005137984 */ /* 0x000fe20000000800 */
[----:B0-----:R-:W-:-:S04]  /*12f0*/  FFMA R17, R17, UR8, R18 ;  /* 0x0000000811117c23 */ /* 0x001fc80008000012 */
[----:B------:R-:W-:-:S04]  /*1300*/  FFMA R17, R16, UR9, R17 ;  /* 0x0000000910117c23 */ /* 0x000fc80008000011 */
[----:B------:R-:W-:Y:S02]  /*1310*/  FFMA R22, R22, UR10, R17 ;  /* 0x0000000a16167c23 */ /* 0x000fe40008000011 */
[----:B------:R-:W-:Y:S02]  /*1320*/  LDS R17, [R5+0x470] ;  /* 0x0004700005117984 */ /* 0x000fe40000000800 */
[----:B-1----:R-:W-:Y:S01]  /*1330*/  FFMA R15, R7, UR11, R22 ;  /* 0x0000000b070f7c23 */ /* 0x002fe20008000016 */
[----:B------:R-:W0:Y:S01]  /*1340*/  LDCU.128 UR8, c[0x3][0x1c0] ;  /* 0x00c03800ff0877ac */ /* 0x000e220008000c00 */
[----:B------:R-:W1:Y:S02]  /*1350*/  LDS R7, [R5+0x468] ;  /* 0x0004680005077984 */ /* 0x000e640000000800 */
[----:B-----5:R-:W-:Y:S02]  /*1360*/  FFMA R15, R6, UR12, R15 ;  /* 0x0000000c060f7c23 */ /* 0x020fe4000800000f */
[----:B------:R-:W4:Y:S02]  /*1370*/  LDS R6, [R5+0x46c] ;  /* 0x00046c0005067984 */ /* 0x000f240000000800 */
[----:B------:R-:W-:-:S04]  /*1380*/  FFMA R15, R0, UR13, R15 ;  /* 0x0000000d000f7c23 */ /* 0x000fc8000800000f */
[----:B--2---:R-:W-:Y:S02]  /*1390*/  FFMA R8, R8, UR14, R15 ;  /* 0x0000000e08087c23 */ /* 0x004fe4000800000f */
[----:B------:R-:W2:Y:S02]  /*13a0*/  LDS R15, [R5+0x480] ;  /* 0x00048000050f7984 */ /* 0x000ea40000000800 */
[----:B------:R-:W-:Y:S01]  /*13b0*/  FFMA R9, R9, UR15, R8 ;  /* 0x0000000f09097c23 */ /* 0x000fe20008000008 */
[----:B------:R-:W3:Y:S01]  /*13c0*/  LDCU.128 UR12, c[0x3][0x1d0] ;  /* 0x00c03a00ff0c77ac */ /* 0x000ee20008000c00 */
[----:B------:R-:W-:Y:S02]  /*13d0*/  HFMA2 R8, -RZ, RZ, 1.0029296875, 0.000785350799560546875 ;  /* 0x3c03126fff087431 */ /* 0x000fe400000001ff */
[----:B0-----:R-:W-:Y:S02]  /*13e0*/  FFMA R10, R10, UR8, R9 ;  /* 0x000000080a0a7c23 */ /* 0x001fe40008000009 */
[----:B------:R-:W0:Y:S02]  /*13f0*/  LDS R9, [R5+0x488] ;  /* 0x0004880005097984 */ /* 0x000e240000000800 */
[----:B------:R-:W-:-:S04]  /*1400*/  FFMA R11, R11, UR9, R10 ;  /* 0x000000090b0b7c23 */ /* 0x000fc8000800000a */
[----:B------:R-:W-:Y:S02]  /*1410*/  FFMA R12, R12, UR10, R11 ;  /* 0x0000000a0c0c7c23 */ /* 0x000fe4000800000b */
[----:B------:R5:W0:Y:S02]  /*1420*/  LDS R11, [R5+0x490] ;  /* 0x00049000050b7984 */ /* 0x000a240000000800 */
[----:B------:R-:W-:Y:S01]  /*1430*/  FFMA R13, R13, UR11, R12 ;  /* 0x0000000b0d0d7c23 */ /* 0x000fe2000800000c */
[----:B------:R-:W2:Y:S03]  /*1440*/  LDCU.128 UR8, c[0x3][0x1e0] ;  /* 0x00c03c00ff0877ac */ /* 0x000ea60008000c00 */
[----:B---3--:R-:W-:Y:S01]  /*1450*/  FFMA R14, R14, UR12, R13 ;  /* 0x0000000c0e0e7c23 */ /* 0x008fe2000800000d */
[----:B-----5:R-:W-:-:S03]  /*1460*/  MOV R5, 0x42fa0000 ;  /* 0x42fa000000057802 */ /* 0x020fc60000000f00 */
[----:B-1----:R-:W-:Y:S02]  /*1470*/  FFMA R7, R7, UR13, R14 ;  /* 0x0000000d07077c23 */ /* 0x002fe4000800000e */
[----:B------:R-:W-:Y:S02]  /*1480*/  FFMA R5, R8, -R5, 1 ;  /* 0x3f80000008057423 */ /* 0x000fe40000000805 */
[----:B----4-:R-:W-:Y:S02]  /*1490*/  FFMA R6, R6, UR14, R7 ;  /* 0x0000000e06067c23 */ /* 0x010fe40008000007 */
[----:B------:R-:W-:Y:S02]  /*14a0*/  FFMA R5, R5, R8, 0.0080000003799796104431 ;  /* 0x3c03126f05057423 */ /* 0x000fe40000000008 */
[----:B------:R-:W-:-:S04]  /*14b0*/  FFMA R6, R17, UR15, R6 ;  /* 0x0000000f11067c23 */ /* 0x000fc80008000006 */
[----:B--2---:R-:W-:-:S04]  /*14c0*/  FFMA R6, R15, UR8, R6 ;  /* 0x000000080f067c23 */ /* 0x004fc80008000006 */
[----:B------:R-:W-:-:S04]  /*14d0*/  FFMA R6, R19, UR9, R6 ;  /* 0x0000000913067c23 */ /* 0x000fc80008000006 */
[----:B0-----:R-:W-:-:S04]  /*14e0*/  FFMA R6, R9, UR10, R6 ;  /* 0x0000000a09067c23 */ /* 0x001fc80008000006 */
[----:B------:R-:W-:-:S04]  /*14f0*/  FFMA R0, R21, UR11, R6 ;  /* 0x0000000b15007c23 */ /* 0x000fc80008000006 */
[----:B------:R-:W-:-:S04]  /*1500*/  FFMA R0, R11, UR4, R0 ;  /* 0x000000040b007c23 */ /* 0x000fc80008000000 */
[----:B------:R-:W0:Y:S01]  /*1510*/  FCHK P0, R0, 125 ;  /* 0x42fa000000007902 */ /* 0x000e220000000000 */
[----:B------:R-:W-:-:S04]  /*1520*/  FFMA R6, R0, R5, RZ ;  /* 0x0000000500067223 */ /* 0x000fc800000000ff */
[----:B------:R-:W-:-:S04]  /*1530*/  FFMA R7, R6, -125, R0 ;  /* 0xc2fa000006077823 */ /* 0x000fc80000000000 */
[----:B------:R-:W-:Y:S01]  /*1540*/  FFMA R9, R5, R7, R6 ;  /* 0x0000000705097223 */ /* 0x000fe20000000006 */
[----:B0-----:R-:W-:Y:S06]  /*1550*/  @!P0 BRA `(.L_x_1) ;  /* 0x00000000000c8947 */ /* 0x001fec0003800000 */
[----:B------:R-:W-:-:S07]  /*1560*/  MOV R6, 0x1580 ;  /* 0x0000158000067802 */ /* 0x000fce0000000f00 */
[----:B------:R-:W-:Y:S05]  /*1570*/  CALL.REL.NOINC `($__internal_0_$__cuda_sm3x_div_rn_noftz_f32_slowpath) ;  /* 0x00000000002c7944 */ /* 0x000fea0003c00000 */
[----:B------:R-:W-:-:S07]  /*1580*/  MOV R9, R0 ;  /* 0x0000000000097202 */ /* 0x000fce0000000f00 */
.L_x_1:
[----:B------:R-:W-:Y:S05]  /*1590*/  BSYNC.RECONVERGENT B1 ;  /* 0x0000000000017941 */ /* 0x000fea0003800200 */
.L_x_0:
[----:B------:R-:W0:Y:S01]  /*15a0*/  LDCU.64 UR4, c[0x0][0x388] ;  /* 0x00007100ff0477ac */ /* 0x000e220008000a00 */
[----:B------:R-:W-:Y:S02]  /*15b0*/  LEA R6, P0, R2, R4, 0x7 ;  /* 0x0000000402067211 */ /* 0x000fe400078038ff */
[----:B------:R-:W-:Y:S02]  /*15c0*/  SHF.L.U32 R3, R3, 0x7, RZ ;  /* 0x0000000703037819 */ /* 0x000fe400000006ff */
[----:B------:R-:W-:-:S03]  /*15d0*/  LEA.HI.X.SX32 R7, R4, RZ, 0x1, P0 ;  /* 0x000000ff04077211 */ /* 0x000fc600000f0eff */
[----:B------:R-:W-:-:S03]  /*15e0*/  IMAD.WIDE.U32 R2, R3, 0x80, R6 ;  /* 0x0000008003027825 */ /* 0x000fc600078e0006 */
[----:B0-----:R-:W-:-:S04]  /*15f0*/  LEA R4, P0, R2, UR4, 0x2 ;  /* 0x0000000402047c11 */ /* 0x001fc8000f8010ff */
[----:B------:R-:W-:-:S05]  /*1600*/  LEA.HI.X R5, R2, UR5, R3, 0x2, P0 ;  /* 0x0000000502057c11 */ /* 0x000fca00080f1403 */
[----:B------:R-:W-:Y:S01]  /*1610*/  STG.E desc[UR6][R4.64], R9 ;  /* 0x0000000904007986 */ /* 0x000fe2000c101906 */
[----:B------:R-:W-:Y:S05]  /*1620*/  EXIT ;  /* 0x000000000000794d */ /* 0x000fea0003800000 */
        .weak           $__internal_0_$__cuda_sm3x_div_rn_noftz_f32_slowpath
        .type           $__internal_0_$__cuda_sm3x_div_rn_noftz_f32_slowpath,@function
        .size           $__internal_0_$__cuda_sm3x_div_rn_noftz_f32_slowpath,(.L_x_15 - $__internal_0_$__cuda_sm3x_div_rn_noftz_f32_slowpath)
$__internal_0_$__cuda_sm3x_div_rn_noftz_f32_slowpath:
[----:B------:R-:W-:Y:S01]  /*1630*/  SHF.R.U32.HI R5, RZ, 0x17, R0 ;  /* 0x00000017ff057819 */ /* 0x000fe20000011600 */
[----:B------:R-:W-:Y:S04]  /*1640*/  BSSY.RECONVERGENT B0, `(.L_x_2) ;  /* 0x000005c000007945 */ /* 0x000fe80003800200 */
[----:B------:R-:W-:Y:S01]  /*1650*/  BSSY.RELIABLE B2, `(.L_x_3) ;  /* 0x000001a000027945 */ /* 0x000fe20003800100 */
[----:B------:R-:W-:Y:S02]  /*1660*/  MOV R7, R0 ;  /* 0x0000000000077202 */ /* 0x000fe40000000f00 */
[----:B------:R-:W-:-:S04]  /*1670*/  LOP3.LUT R5, R5, 0xff, RZ, 0xc0, !PT ;  /* 0x000000ff05057812 */ /* 0x000fc800078ec0ff */
[----:B------:R-:W-:-:S04]  /*1680*/  IADD3 R9, PT, PT, R5, -0x1, RZ ;  /* 0xffffffff05097810 */ /* 0x000fc80007ffe0ff */
[----:B------:R-:W-:-:S13]  /*1690*/  ISETP.GT.U32.OR P0, PT, R9, 0xfd, !PT ;  /* 0x000000fd0900780c */ /* 0x000fda0007f04470 */
[----:B------:R-:W-:Y:S01]  /*16a0*/  @!P0 MOV R8, RZ ;  /* 0x000000ff00088202 */ /* 0x000fe20000000f00 */
[----:B------:R-:W-:Y:S06]  /*16b0*/  @!P0 BRA `(.L_x_4) ;  /* 0x00000000004c8947 */ /* 0x000fec0003800000 */
[----:B------:R-:W-:-:S13]  /*16c0*/  FSETP.GTU.FTZ.AND P0, PT, |R0|, +INF , PT ;  /* 0x7f8000000000780b */ /* 0x000fda0003f1c200 */
[----:B------:R-:W-:Y:S05]  /*16d0*/  @P0 BREAK.RELIABLE B2 ;  /* 0x0000000000020942 */ /* 0x000fea0003800100 */
[----:B------:R-:W-:Y:S05]  /*16e0*/  @P0 BRA `(.L_x_5) ;  /* 0x0000000400400947 */ /* 0x000fea0003800000 */
[----:B------:R-:W-:-:S05]  /*16f0*/  HFMA2 R8, -RZ, RZ, 3.48828125, 0 ;  /* 0x42fa0000ff087431 */ /* 0x000fca00000001ff */
[----:B------:R-:W-:-:S13]  /*1700*/  LOP3.LUT P0, RZ, R8, 0x7fffffff, R7, 0xc8, !PT ;  /* 0x7fffffff08ff7812 */ /* 0x000fda000780c807 */
[----:B------:R-:W-:Y:S05]  /*1710*/  @!P0 BREAK.RELIABLE B2 ;  /* 0x0000000000028942 */ /* 0x000fea0003800100 */
[----:B------:R-:W-:Y:S05]  /*1720*/  @!P0 BRA `(.L_x_6) ;  /* 0x0000000400288947 */ /* 0x000fea0003800000 */
[----:B------:R-:W-:-:S13]  /*1730*/  LOP3.LUT P0, RZ, R7, 0x7fffffff, RZ, 0xc0, !PT ;  /* 0x7fffffff07ff7812 */ /* 0x000fda000780c0ff */
[----:B------:R-:W-:Y:S05]  /*1740*/  @!P0 BREAK.RELIABLE B2 ;  /* 0x0000000000028942 */ /* 0x000fea0003800100 */
[----:B------:R-:W-:Y:S05]  /*1750*/  @!P0 BRA `(.L_x_7) ;  /* 0x0000000400148947 */ /* 0x000fea0003800000 */
[----:B------:R-:W-:Y:S02]  /*1760*/  FSETP.NEU.FTZ.AND P0, PT, |R0|, +INF , PT ;  /* 0x7f8000000000780b */ /* 0x000fe40003f1d200 */
[----:B------:R-:W-:-:S04]  /*1770*/  LOP3.LUT P1, RZ, R8, 0x7fffffff, RZ, 0xc0, !PT ;  /* 0x7fffffff08ff7812 */ /* 0x000fc8000782c0ff */
[----:B------:R-:W-:-:S13]  /*1780*/  PLOP3.LUT P0, PT, P0, P1, PT, 0x2f, 0xf2 ;  /* 0x0000000000f2781c */ /* 0x000fda0000702577 */
[----:B------:R-:W-:Y:S05]  /*1790*/  @P0 BREAK.RELIABLE B2 ;  /* 0x0000000000020942 */ /* 0x000fea0003800100 */
[----:B------:R-:W-:Y:S05]  /*17a0*/  @P0 BRA `(.L_x_8) ;  /* 0x0000000000f40947 */ /* 0x000fea0003800000 */
[----:B------:R-:W-:-:S13]  /*17b0*/  ISETP.GE.AND P0, PT, R9, RZ, PT ;  /* 0x000000ff0900720c */ /* 0x000fda0003f06270 */
[----:B------:R-:W-:Y:S01]  /*17c0*/  @P0 MOV R8, RZ ;  /* 0x000000ff00080202 */ /* 0x000fe20000000f00 */
[----:B------:R-:W-:Y:S01]  /*17d0*/  @!P0 FFMA R7, R0, 1.84467440737095516160e+19, RZ ;  /* 0x5f80000000078823 */ /* 0x000fe200000000ff */
[----:B------:R-:W-:-:S07]  /*17e0*/  @!P0 MOV R8, 0xffffffc0 ;  /* 0xffffffc000088802 */ /* 0x000fce0000000f00 */
.L_x_4:
[----:B------:R-:W-:Y:S05]  /*17f0*/  BSYNC.RELIABLE B2 ;  /* 0x0000000000027941 */ /* 0x000fea0003800100 */
.L_x_3:
[----:B------:R-:W-:Y:S01]  /*1800*/  UMOV UR4, 0x42fa0000 ;  /* 0x42fa000000047882 */ /* 0x000fe20000000000 */
[----:B------:R-:W-:Y:S01]  /*1810*/  IADD3 R5, PT, PT, R5, -0x7f, RZ ;  /* 0xffffff8105057810 */ /* 0x000fe20007ffe0ff */
[----:B------:R-:W-:Y:S01]  /*1820*/  UIADD3 UR4, UPT, UPT, UR4, -0x3000000, URZ ;  /* 0xfd00000004047890 */ /* 0x000fe2000fffe0ff */
[----:B------:R-:W-:Y:S02]  /*1830*/  BSSY.RECONVERGENT B2, `(.L_x_9) ;  /* 0x0000033000027945 */ /* 0x000fe40003800200 */
[----:B------:R-:W-:Y:S01]  /*1840*/  IADD3 R8, PT, PT, R8, -0x6, R5 ;  /* 0xfffffffa08087810 */ /* 0x000fe20007ffe005 */
[----:B------:R-:W-:Y:S02]  /*1850*/  IMAD R0, R5, -0x800000, R7 ;  /* 0xff80000005007824 */ /* 0x000fe400078e0207 */
[----:B------:R-:W-:-:S03]  /*1860*/  FADD.FTZ R11, -RZ, -UR4 ;  /* 0x80000004ff0b7e21 */ /* 0x000fc60008010100 */
[----:B------:R-:W0:Y:S02]  /*1870*/  MUFU.RCP R9, UR4 ;  /* 0x0000000400097d08 */ /* 0x000e240008001000 */
[----:B0-----:R-:W-:-:S04]  /*1880*/  FFMA R10, R9, R11, 1 ;  /* 0x3f800000090a7423 */ /* 0x001fc8000000000b */
[----:B------:R-:W-:-:S04]  /*1890*/  FFMA R9, R9, R10, R9 ;  /* 0x0000000a09097223 */ /* 0x000fc80000000009 */
[----:B------:R-:W-:-:S04]  /*18a0*/  FFMA R10, R0, R9, RZ ;  /* 0x00000009000a7223 */ /* 0x000fc800000000ff */
[----:B------:R-:W-:-:S04]  /*18b0*/  FFMA R7, R11, R10, R0 ;  /* 0x0000000a0b077223 */ /* 0x000fc80000000000 */
[----:B------:R-:W-:-:S04]  /*18c0*/  FFMA R10, R9, R7, R10 ;  /* 0x00000007090a7223 */ /* 0x000fc8000000000a */
[----:B------:R-:W-:-:S04]  /*18d0*/  FFMA R11, R11, R10, R0 ;  /* 0x0000000a0b0b7223 */ /* 0x000fc80000000000 */
[----:B------:R-:W-:-:S05]  /*18e0*/  FFMA R0, R9, R11, R10 ;  /* 0x0000000b09007223 */ /* 0x000fca000000000a */
[----:B------:R-:W-:-:S04]  /*18f0*/  SHF.R.U32.HI R7, RZ, 0x17, R0 ;  /* 0x00000017ff077819 */ /* 0x000fc80000011600 */
[----:B------:R-:W-:-:S04]  /*1900*/  LOP3.LUT R7, R7, 0xff, RZ, 0xc0, !PT ;  /* 0x000000ff07077812 */ /* 0x000fc800078ec0ff */
[----:B------:R-:W-:-:S04]  /*1910*/  IADD3 R12, PT, PT, R7, R8, RZ ;  /* 0x00000008070c7210 */ /* 0x000fc80007ffe0ff */
[----:B------:R-:W-:-:S04]  /*1920*/  IADD3 R5, PT, PT, R12, -0x1, RZ ;  /* 0xffffffff0c057810 */ /* 0x000fc80007ffe0ff */
[----:B------:R-:W-:-:S13]  /*1930*/  ISETP.GE.U32.AND P0, PT, R5, 0xfe, PT ;  /* 0x000000fe0500780c */ /* 0x000fda0003f06070 */
[----:B------:R-:W-:Y:S05]  /*1940*/  @!P0 BRA `(.L_x_10) ;  /* 0x0000000000808947 */ /* 0x000fea0003800000 */
[----:B------:R-:W-:-:S13]  /*1950*/  ISETP.GT.AND P0, PT, R12, 0xfe, PT ;  /* 0x000000fe0c00780c */ /* 0x000fda0003f04270 */
[----:B------:R-:W-:Y:S05]  /*1960*/  @P0 BRA `(.L_x_11) ;  /* 0x00000000006c0947 */ /* 0x000fea0003800000 */
[----:B------:R-:W-:-:S13]  /*1970*/  ISETP.GE.AND P0, PT, R12, 0x1, PT ;  /* 0x000000010c00780c */ /* 0x000fda0003f06270 */
[----:B------:R-:W-:Y:S05]  /*1980*/  @P0 BRA `(.L_x_12) ;  /* 0x0000000000740947 */ /* 0x000fea0003800000 */
[----:B------:R-:W-:Y:S02]  /*1990*/  ISETP.GE.AND P0, PT, R12, -0x18, PT ;  /* 0xffffffe80c00780c */ /* 0x000fe40003f06270 */
[----:B------:R-:W-:-:S11]  /*19a0*/  LOP3.LUT R0, R0, 0x80000000, RZ, 0xc0, !PT ;  /* 0x8000000000007812 */ /* 0x000fd600078ec0ff */
[----:B------:R-:W-:Y:S05]  /*19b0*/  @!P0 BRA `(.L_x_12) ;  /* 0x0000000000688947 */ /* 0x000fea0003800000 */
[CCC-:B------:R-:W-:Y:S01]  /*19c0*/  FFMA.RZ R5, R9.reuse, R11.reuse, R10.reuse ;  /* 0x0000000b09057223 */ /* 0x1c0fe2000000c00a */
[-CC-:B------:R-:W-:Y:S01]  /*19d0*/  FFMA.RM R8, R9, R11.reuse, R10.reuse ;  /* 0x0000000b09087223 */ /* 0x180fe2000000400a */
[C---:B------:R-:W-:Y:S02]  /*19e0*/  ISETP.NE.AND P2, PT, R12.reuse, RZ, PT ;  /* 0x000000ff0c00720c */ /* 0x040fe40003f45270 */
[C---:B------:R-:W-:Y:S02]  /*19f0*/  ISETP.NE.AND P1, PT, R12.reuse, RZ, PT ;  /* 0x000000ff0c00720c */ /* 0x040fe40003f25270 */
[----:B------:R-:W-:Y:S01]  /*1a00*/  LOP3.LUT R7, R5, 0x7fffff, RZ, 0xc0, !PT ;  /* 0x007fffff05077812 */ /* 0x000fe200078ec0ff */
[----:B------:R-:W-:Y:S01]  /*1a10*/  FFMA.RP R5, R9, R11, R10 ;  /* 0x0000000b09057223 */ /* 0x000fe2000000800a */
[----:B------:R-:W-:Y:S02]  /*1a20*/  IADD3 R10, PT, PT, R12, 0x20, RZ ;  /* 0x000000200c0a7810 */ /* 0x000fe40007ffe0ff */
[----:B------:R-:W-:-:S02]  /*1a30*/  LOP3.LUT R7, R7, 0x800000, RZ, 0xfc, !PT ;  /* 0x0080000007077812 */ /* 0x000fc400078efcff */
[----:B------:R-:W-:Y:S02]  /*1a40*/  IADD3 R9, PT, PT, -R12, RZ, RZ ;  /* 0x000000ff0c097210 */ /* 0x000fe40007ffe1ff */
[----:B------:R-:W-:Y:S02]  /*1a50*/  SHF.L.U32 R10, R7, R10, RZ ;  /* 0x0000000a070a7219 */ /* 0x000fe400000006ff */
[----:B------:R-:W-:Y:S02]  /*1a60*/  FSETP.NEU.FTZ.AND P0, PT, R5, R8, PT ;  /* 0x000000080500720b */ /* 0x000fe40003f1d000 */
[----:B------:R-:W-:Y:S02]  /*1a70*/  SEL R8, R9, RZ, P2 ;  /* 0x000000ff09087207 */ /* 0x000fe40001000000 */
[----:B------:R-:W-:Y:S02]  /*1a80*/  ISETP.NE.AND P1, PT, R10, RZ, P1 ;  /* 0x000000ff0a00720c */ /* 0x000fe40000f25270 */
[----:B------:R-:W-:-:S02]  /*1a90*/  SHF.R.U32.HI R8, RZ, R8, R7 ;  /* 0x00000008ff087219 */ /* 0x000fc40000011607 */
[----:B------:R-:W-:Y:S02]  /*1aa0*/  PLOP3.LUT P0, PT, P0, P1, PT, 0xf8, 0x8f ;  /* 0x00000000008f781c */ /* 0x000fe40000703f70 */
[----:B------:R-:W-:Y:S02]  /*1ab0*/  SHF.R.U32.HI R10, RZ, 0x1, R8 ;  /* 0x00000001ff0a7819 */ /* 0x000fe40000011608 */
[----:B------:R-:W-:-:S04]  /*1ac0*/  SEL R5, RZ, 0x1, !P0 ;  /* 0x00000001ff057807 */ /* 0x000fc80004000000 */
[----:B------:R-:W-:-:S04]  /*1ad0*/  LOP3.LUT R5, R5, 0x1, R10, 0xf8, !PT ;  /* 0x0000000105057812 */ /* 0x000fc800078ef80a */
[----:B------:R-:W-:-:S04]  /*1ae0*/  LOP3.LUT R5, R5, R8, RZ, 0xc0, !PT ;  /* 0x0000000805057212 */ /* 0x000fc800078ec0ff */
[----:B------:R-:W-:-:S04]  /*1af0*/  IADD3 R5, PT, PT, R10, R5, RZ ;  /* 0x000000050a057210 */ /* 0x000fc80007ffe0ff */
[----:B------:R-:W-:Y:S01]  /*1b00*/  LOP3.LUT R0, R5, R0, RZ, 0xfc, !PT ;  /* 0x0000000005007212 */ /* 0x000fe200078efcff */
[----:B------:R-:W-:Y:S06]  /*1b10*/  BRA `(.L_x_12) ;  /* 0x0000000000107947 */ /* 0x000fec0003800000 */
.L_x_11:
[----:B------:R-:W-:-:S04]  /*1b20*/  LOP3.LUT R0, R0, 0x80000000, RZ, 0xc0, !PT ;  /* 0x8000000000007812 */ /* 0x000fc800078ec0ff */
[----:B------:R-:W-:Y:S01]  /*1b30*/  LOP3.LUT R0, R0, 0x7f800000, RZ, 0xfc, !PT ;  /* 0x7f80000000007812 */ /* 0x000fe200078efcff */
[----:B------:R-:W-:Y:S06]  /*1b40*/  BRA `(.L_x_12) ;  /* 0x0000000000047947 */ /* 0x000fec0003800000 */
.L_x_10:
[----:B------:R-:W-:-:S07]  /*1b50*/  LEA R0, R8, R0, 0x17 ;  /* 0x0000000008007211 */ /* 0x000fce00078eb8ff */
.L_x_12:
[----:B------:R-:W-:Y:S05]  /*1b60*/  BSYNC.RECONVERGENT B2 ;  /* 0x0000000000027941 */ /* 0x000fea0003800200 */
.L_x_9:
[----:B------:R-:W-:Y:S05]  /*1b70*/  BRA `(.L_x_13) ;  /* 0x0000000000207947 */ /* 0x000fea0003800000 */
.L_x_8:
[----:B------:R-:W-:-:S04]  /*1b80*/  LOP3.LUT R0, R8, 0x80000000, R7, 0x48, !PT ;  /* 0x8000000008007812 */ /* 0x000fc800078e4807 */
[----:B------:R-:W-:Y:S01]  /*1b90*/  LOP3.LUT R0, R0, 0x7f800000, RZ, 0xfc, !PT ;  /* 0x7f80000000007812 */ /* 0x000fe200078efcff */
[----:B------:R-:W-:Y:S06]  /*1ba0*/  BRA `(.L_x_13) ;  /* 0x0000000000147947 */ /* 0x000fec0003800000 */
.L_x_7:
[----:B------:R-:W-:Y:S01]  /*1bb0*/  LOP3.LUT R0, R8, 0x80000000, R7, 0x48, !PT ;  /* 0x8000000008007812 */ /* 0x000fe200078e4807 */
[----:B------:R-:W-:Y:S06]  /*1bc0*/  BRA `(.L_x_13) ;  /* 0x00000000000c7947 */ /* 0x000fec0003800000 */
.L_x_6:
[----:B------:R-:W0:Y:S01]  /*1bd0*/  MUFU.RSQ R0, -QNAN ;  /* 0xffc0000000007908 */ /* 0x000e220000001400 */
[----:B------:R-:W-:Y:S05]  /*1be0*/  BRA `(.L_x_13) ;  /* 0x0000000000047947 */ /* 0x000fea0003800000 */
.L_x_5:
[----:B------:R-:W-:-:S07]  /*1bf0*/  FADD.FTZ R0, R0, 125 ;  /* 0x42fa000000007421 */ /* 0x000fce0000010000 */
.L_x_13:
[----:B------:R-:W-:Y:S05]  /*1c00*/  BSYNC.RECONVERGENT B0 ;  /* 0x0000000000007941 */ /* 0x000fea0003800200 */
.L_x_2:
[----:B------:R-:W-:-:S04]  /*1c10*/  HFMA2 R7, -RZ, RZ, 0, 0 ;  /* 0x00000000ff077431 */ /* 0x000fc800000001ff */
[----:B0-----:R-:W-:Y:S05]  /*1c20*/  RET.REL.NODEC R6 `(_Z8kernel3DPKfPf) ;  /* 0xffffffe006f47950 */ /* 0x001fea0003c3ffff */
.L_x_14:
[----:B------:R-:W-:-:S00]  /*1c30*/  BRA `(.L_x_14) ;  /* 0xfffffffc00fc7947 */ /* 0x000fc0000383ffff */
[----:B------:R-:W-:-:S00]  /*1c40*/  NOP ;  /* 0x0000000000007918 */ /* 0x000fc00000000000 */
        /* <DEDUP_REMOVED lines=11> */
.L_x_15:


//--------------------- .nv.shared._Z8kernel3DPKfPf --------------------------
	.section	.nv.shared._Z8kernel3DPKfPf,"aw",@nobits
	.sectionflags	@""
	.align	4
.nv.shared._Z8kernel3DPKfPf:
	.zero		3072


//--------------------- .nv.shared.reserved.0     --------------------------
	.section	.nv.shared.reserved.0,"aw",@nobits
	.weak		__nv_reservedSMEM_offset_0_alias
	.size		__nv_reservedSMEM_offset_0_alias, 0, 64
	.other		__nv_reservedSMEM_offset_0_alias,@"STO_CUDA_RESERVED_SHARED STV_DEFAULT"
__nv_reservedSMEM_offset_0_alias:
	.zero		0
	.zero		64


//--------------------- .nv.constant0._Z8kernel3DPKfPf --------------------------
	.section	.nv.constant0._Z8kernel3DPKfPf,"a",@progbits
	.sectionflags	@""
	.align	4
.nv.constant0._Z8kernel3DPKfPf:
	.zero		912


//--------------------- SYMBOLS --------------------------

	.type		.nv.reservedSmem.offset0,@object
	.size		.nv.reservedSmem.offset0,0x4
	.type		.nv.reservedSmem.cap,@object
	.size		.nv.reservedSmem.cap,0x4
